//
// Generated by NVIDIA NVVM Compiler
//
// Compiler Build ID: CL-36424714
// Cuda compilation tools, release 13.0, V13.0.88
// Based on NVVM 20.0.0
//

.version 9.0
.target sm_100
.address_size 64

	// .globl	_Z7brandesiiPiS_S_S_PfS0_P4nodeS0_S_S0_S0_
// _ZZ7brandesiiPiS_S_S_PfS0_P4nodeS0_S_S0_S0_E3arr has been demoted

.visible .entry _Z7brandesiiPiS_S_S_PfS0_P4nodeS0_S_S0_S0_(
	.param .u32 _Z7brandesiiPiS_S_S_PfS0_P4nodeS0_S_S0_S0__param_0,
	.param .u32 _Z7brandesiiPiS_S_S_PfS0_P4nodeS0_S_S0_S0__param_1,
	.param .u64 .ptr .align 1 _Z7brandesiiPiS_S_S_PfS0_P4nodeS0_S_S0_S0__param_2,
	.param .u64 .ptr .align 1 _Z7brandesiiPiS_S_S_PfS0_P4nodeS0_S_S0_S0__param_3,
	.param .u64 .ptr .align 1 _Z7brandesiiPiS_S_S_PfS0_P4nodeS0_S_S0_S0__param_4,
	.param .u64 .ptr .align 1 _Z7brandesiiPiS_S_S_PfS0_P4nodeS0_S_S0_S0__param_5,
	.param .u64 .ptr .align 1 _Z7brandesiiPiS_S_S_PfS0_P4nodeS0_S_S0_S0__param_6,
	.param .u64 .ptr .align 1 _Z7brandesiiPiS_S_S_PfS0_P4nodeS0_S_S0_S0__param_7,
	.param .u64 .ptr .align 1 _Z7brandesiiPiS_S_S_PfS0_P4nodeS0_S_S0_S0__param_8,
	.param .u64 .ptr .align 1 _Z7brandesiiPiS_S_S_PfS0_P4nodeS0_S_S0_S0__param_9,
	.param .u64 .ptr .align 1 _Z7brandesiiPiS_S_S_PfS0_P4nodeS0_S_S0_S0__param_10,
	.param .u64 .ptr .align 1 _Z7brandesiiPiS_S_S_PfS0_P4nodeS0_S_S0_S0__param_11,
	.param .u64 .ptr .align 1 _Z7brandesiiPiS_S_S_PfS0_P4nodeS0_S_S0_S0__param_12
)
{
	.reg .pred 	%p<52>;
	.reg .b32 	%r<161>;
	.reg .b32 	%f<21>;
	.reg .b64 	%rd<127>;
	.reg .b64 	%fd<5>;
	// demoted variable
	.shared .align 4 .b8 _ZZ7brandesiiPiS_S_S_PfS0_P4nodeS0_S_S0_S0_E3arr[8];
	ld.param.u32 	%r72, [_Z7brandesiiPiS_S_S_PfS0_P4nodeS0_S_S0_S0__param_0];
	ld.param.u64 	%rd34, [_Z7brandesiiPiS_S_S_PfS0_P4nodeS0_S_S0_S0__param_5];
	ld.param.u64 	%rd35, [_Z7brandesiiPiS_S_S_PfS0_P4nodeS0_S_S0_S0__param_7];
	ld.param.u64 	%rd36, [_Z7brandesiiPiS_S_S_PfS0_P4nodeS0_S_S0_S0__param_10];
	ld.param.u64 	%rd37, [_Z7brandesiiPiS_S_S_PfS0_P4nodeS0_S_S0_S0__param_12];
	cvta.to.global.u64 	%rd1, %rd35;
	cvta.to.global.u64 	%rd2, %rd37;
	cvta.to.global.u64 	%rd3, %rd36;
	cvta.to.global.u64 	%rd4, %rd34;
	mov.u32 	%r1, %ctaid.x;
	mad.lo.s32 	%r74, %r1, %r72, %r1;
	cvt.u64.u32 	%rd5, %r74;
	setp.ge.s32 	%p1, %r1, %r72;
	@%p1 bra 	$L__BB0_69;
	ld.param.u64 	%rd123, [_Z7brandesiiPiS_S_S_PfS0_P4nodeS0_S_S0_S0__param_8];
	ld.param.u64 	%rd122, [_Z7brandesiiPiS_S_S_PfS0_P4nodeS0_S_S0_S0__param_6];
	ld.param.u64 	%rd121, [_Z7brandesiiPiS_S_S_PfS0_P4nodeS0_S_S0_S0__param_4];
	ld.param.u64 	%rd120, [_Z7brandesiiPiS_S_S_PfS0_P4nodeS0_S_S0_S0__param_3];
	ld.param.u64 	%rd119, [_Z7brandesiiPiS_S_S_PfS0_P4nodeS0_S_S0_S0__param_2];
	ld.param.u32 	%r135, [_Z7brandesiiPiS_S_S_PfS0_P4nodeS0_S_S0_S0__param_1];
	cvta.to.global.u64 	%rd38, %rd122;
	shl.b64 	%rd39, %rd5, 2;
	add.s64 	%rd6, %rd4, %rd39;
	add.s64 	%rd7, %rd38, %rd39;
	add.s64 	%rd8, %rd1, %rd39;
	cvta.to.global.u64 	%rd40, %rd121;
	add.s64 	%rd9, %rd40, %rd39;
	mad.lo.s32 	%r75, %r1, %r135, %r1;
	cvta.to.global.u64 	%rd41, %rd123;
	mul.wide.u32 	%rd42, %r75, 8;
	add.s64 	%rd10, %rd41, %rd42;
	add.s32 	%r136, %r1, 1;
	mov.u32 	%r3, %tid.x;
	sub.s32 	%r4, %r72, %r3;
	shr.u32 	%r76, %r4, 5;
	add.s32 	%r77, %r76, 1;
	and.b32  	%r5, %r77, 15;
	and.b32  	%r6, %r77, 7;
	and.b32  	%r7, %r77, 3;
	mul.wide.u32 	%rd43, %r3, 4;
	add.s64 	%rd11, %rd8, %rd43;
	add.s64 	%rd44, %rd43, %rd39;
	add.s64 	%rd45, %rd44, %rd38;
	add.s64 	%rd12, %rd45, 1024;
	cvta.to.global.u64 	%rd13, %rd120;
	cvta.to.global.u64 	%rd14, %rd119;
$L__BB0_2:
	setp.lt.u32 	%p2, %r72, %r3;
	@%p2 bra 	$L__BB0_29;
	setp.lt.u32 	%p3, %r4, 480;
	mov.u32 	%r141, %r3;
	@%p3 bra 	$L__BB0_6;
	shr.u32 	%r78, %r4, 5;
	add.s32 	%r79, %r78, 1;
	and.b32  	%r80, %r79, 268435440;
	neg.s32 	%r140, %r80;
	mov.u64 	%rd126, %rd12;
	mov.u32 	%r141, %r3;
$L__BB0_5:
	.pragma "nounroll";
	mov.b32 	%r81, 0;
	st.global.u32 	[%rd126+-1024], %r81;
	st.global.u32 	[%rd126+-896], %r81;
	st.global.u32 	[%rd126+-768], %r81;
	st.global.u32 	[%rd126+-640], %r81;
	st.global.u32 	[%rd126+-512], %r81;
	st.global.u32 	[%rd126+-384], %r81;
	st.global.u32 	[%rd126+-256], %r81;
	st.global.u32 	[%rd126+-128], %r81;
	st.global.u32 	[%rd126], %r81;
	st.global.u32 	[%rd126+128], %r81;
	st.global.u32 	[%rd126+256], %r81;
	st.global.u32 	[%rd126+384], %r81;
	st.global.u32 	[%rd126+512], %r81;
	st.global.u32 	[%rd126+640], %r81;
	st.global.u32 	[%rd126+768], %r81;
	st.global.u32 	[%rd126+896], %r81;
	add.s32 	%r141, %r141, 512;
	add.s32 	%r140, %r140, 16;
	add.s64 	%rd126, %rd126, 2048;
	setp.eq.s32 	%p4, %r140, 0;
	@%p4 bra 	$L__BB0_6;
	bra.uni 	$L__BB0_5;
$L__BB0_6:
	add.s32 	%r11, %r6, -1;
	setp.eq.s32 	%p5, %r5, 0;
	@%p5 bra 	$L__BB0_16;
	add.s32 	%r82, %r5, -1;
	setp.lt.u32 	%p6, %r82, 7;
	@%p6 bra 	$L__BB0_9;
	mul.wide.u32 	%rd46, %r141, 4;
	add.s64 	%rd47, %rd7, %rd46;
	mov.b32 	%r83, 0;
	st.global.u32 	[%rd47], %r83;
	st.global.u32 	[%rd47+128], %r83;
	st.global.u32 	[%rd47+256], %r83;
	st.global.u32 	[%rd47+384], %r83;
	st.global.u32 	[%rd47+512], %r83;
	st.global.u32 	[%rd47+640], %r83;
	st.global.u32 	[%rd47+768], %r83;
	st.global.u32 	[%rd47+896], %r83;
	add.s32 	%r141, %r141, 256;
$L__BB0_9:
	setp.eq.s32 	%p7, %r6, 0;
	@%p7 bra 	$L__BB0_16;
	setp.lt.u32 	%p8, %r11, 3;
	@%p8 bra 	$L__BB0_12;
	mul.wide.u32 	%rd48, %r141, 4;
	add.s64 	%rd49, %rd7, %rd48;
	mov.b32 	%r84, 0;
	st.global.u32 	[%rd49], %r84;
	st.global.u32 	[%rd49+128], %r84;
	st.global.u32 	[%rd49+256], %r84;
	st.global.u32 	[%rd49+384], %r84;
	add.s32 	%r141, %r141, 128;
$L__BB0_12:
	setp.eq.s32 	%p9, %r7, 0;
	@%p9 bra 	$L__BB0_16;
	setp.eq.s32 	%p10, %r7, 1;
	mul.wide.u32 	%rd50, %r141, 4;
	add.s64 	%rd15, %rd7, %rd50;
	mov.b32 	%r85, 0;
	st.global.u32 	[%rd15], %r85;
	@%p10 bra 	$L__BB0_16;
	setp.eq.s32 	%p11, %r7, 2;
	mov.b32 	%r86, 0;
	st.global.u32 	[%rd15+128], %r86;
	@%p11 bra 	$L__BB0_16;
	mov.b32 	%r87, 0;
	st.global.u32 	[%rd15+256], %r87;
$L__BB0_16:
	mov.u32 	%r144, %r3;
	@%p3 bra 	$L__BB0_19;
	mov.b32 	%r143, 0;
	mov.u32 	%r144, %r3;
$L__BB0_18:
	.pragma "nounroll";
	mul.wide.u32 	%rd51, %r144, 4;
	add.s64 	%rd52, %rd9, %rd51;
	mov.b32 	%r89, -1;
	st.global.u32 	[%rd52], %r89;
	st.global.u32 	[%rd52+128], %r89;
	st.global.u32 	[%rd52+256], %r89;
	st.global.u32 	[%rd52+384], %r89;
	st.global.u32 	[%rd52+512], %r89;
	st.global.u32 	[%rd52+640], %r89;
	st.global.u32 	[%rd52+768], %r89;
	st.global.u32 	[%rd52+896], %r89;
	st.global.u32 	[%rd52+1024], %r89;
	st.global.u32 	[%rd52+1152], %r89;
	st.global.u32 	[%rd52+1280], %r89;
	st.global.u32 	[%rd52+1408], %r89;
	st.global.u32 	[%rd52+1536], %r89;
	st.global.u32 	[%rd52+1664], %r89;
	st.global.u32 	[%rd52+1792], %r89;
	st.global.u32 	[%rd52+1920], %r89;
	add.s32 	%r144, %r144, 512;
	add.s32 	%r143, %r143, 16;
	shr.u32 	%r90, %r4, 5;
	add.s32 	%r91, %r90, 1;
	and.b32  	%r92, %r91, 268435440;
	setp.ne.s32 	%p13, %r143, %r92;
	@%p13 bra 	$L__BB0_18;
$L__BB0_19:
	@%p5 bra 	$L__BB0_29;
	add.s32 	%r93, %r5, -1;
	setp.lt.u32 	%p15, %r93, 7;
	@%p15 bra 	$L__BB0_22;
	mul.wide.u32 	%rd53, %r144, 4;
	add.s64 	%rd54, %rd9, %rd53;
	mov.b32 	%r94, -1;
	st.global.u32 	[%rd54], %r94;
	st.global.u32 	[%rd54+128], %r94;
	st.global.u32 	[%rd54+256], %r94;
	st.global.u32 	[%rd54+384], %r94;
	st.global.u32 	[%rd54+512], %r94;
	st.global.u32 	[%rd54+640], %r94;
	st.global.u32 	[%rd54+768], %r94;
	st.global.u32 	[%rd54+896], %r94;
	add.s32 	%r144, %r144, 256;
$L__BB0_22:
	setp.eq.s32 	%p16, %r6, 0;
	@%p16 bra 	$L__BB0_29;
	setp.lt.u32 	%p17, %r11, 3;
	@%p17 bra 	$L__BB0_25;
	mul.wide.u32 	%rd55, %r144, 4;
	add.s64 	%rd56, %rd9, %rd55;
	mov.b32 	%r95, -1;
	st.global.u32 	[%rd56], %r95;
	st.global.u32 	[%rd56+128], %r95;
	st.global.u32 	[%rd56+256], %r95;
	st.global.u32 	[%rd56+384], %r95;
	add.s32 	%r144, %r144, 128;
$L__BB0_25:
	setp.eq.s32 	%p18, %r7, 0;
	@%p18 bra 	$L__BB0_29;
	setp.eq.s32 	%p19, %r7, 1;
	mul.wide.u32 	%rd57, %r144, 4;
	add.s64 	%rd18, %rd9, %rd57;
	mov.b32 	%r96, -1;
	st.global.u32 	[%rd18], %r96;
	@%p19 bra 	$L__BB0_29;
	setp.eq.s32 	%p20, %r7, 2;
	mov.b32 	%r97, -1;
	st.global.u32 	[%rd18+128], %r97;
	@%p20 bra 	$L__BB0_29;
	mov.b32 	%r98, -1;
	st.global.u32 	[%rd18+256], %r98;
$L__BB0_29:
	setp.ne.s32 	%p21, %r3, 0;
	@%p21 bra 	$L__BB0_31;
	mov.b32 	%r99, 1;
	st.shared.u32 	[_ZZ7brandesiiPiS_S_S_PfS0_P4nodeS0_S_S0_S0_E3arr+4], %r99;
	st.shared.u32 	[_ZZ7brandesiiPiS_S_S_PfS0_P4nodeS0_S_S0_S0_E3arr], %r99;
	st.global.u32 	[%rd6], %r136;
	mul.wide.u32 	%rd58, %r136, 4;
	add.s64 	%rd59, %rd7, %rd58;
	mov.b32 	%r100, 1065353216;
	st.global.u32 	[%rd59], %r100;
	add.s64 	%rd60, %rd9, %rd58;
	mov.b32 	%r101, 0;
	st.global.u32 	[%rd60], %r101;
	st.global.u32 	[%rd10], %r136;
	st.global.u32 	[%rd10+4], %r101;
$L__BB0_31:
	bar.sync 	0;
	ld.shared.u32 	%r151, [_ZZ7brandesiiPiS_S_S_PfS0_P4nodeS0_S_S0_S0_E3arr];
	setp.lt.s32 	%p22, %r151, 1;
	@%p22 bra 	$L__BB0_41;
	mov.b32 	%r147, 0;
$L__BB0_33:
	add.s32 	%r31, %r147, 1;
	mul.wide.u32 	%rd61, %r147, 4;
	add.s64 	%rd62, %rd6, %rd61;
	ld.global.u32 	%r32, [%rd62];
	mul.wide.s32 	%rd63, %r32, 4;
	add.s64 	%rd19, %rd13, %rd63;
	ld.global.u32 	%r103, [%rd19+4];
	ld.global.u32 	%r104, [%rd19];
	sub.s32 	%r33, %r103, %r104;
	setp.ge.s32 	%p23, %r3, %r33;
	@%p23 bra 	$L__BB0_40;
	mul.wide.s32 	%rd64, %r32, 4;
	add.s64 	%rd20, %rd9, %rd64;
	add.s64 	%rd21, %rd7, %rd64;
	mov.u32 	%r148, %r3;
$L__BB0_35:
	ld.global.u32 	%r105, [%rd19];
	add.s32 	%r106, %r105, %r148;
	mul.wide.s32 	%rd65, %r106, 4;
	add.s64 	%rd66, %rd14, %rd65;
	ld.global.u32 	%r35, [%rd66];
	mul.wide.s32 	%rd67, %r35, 4;
	add.s64 	%rd22, %rd9, %rd67;
	ld.global.u32 	%r150, [%rd22];
	setp.ne.s32 	%p24, %r150, -1;
	ld.global.u32 	%r149, [%rd20];
	@%p24 bra 	$L__BB0_37;
	add.s32 	%r107, %r149, 1;
	st.global.u32 	[%rd22], %r107;
	atom.shared.add.u32 	%r108, [_ZZ7brandesiiPiS_S_S_PfS0_P4nodeS0_S_S0_S0_E3arr], 1;
	mul.wide.s32 	%rd68, %r108, 4;
	add.s64 	%rd69, %rd6, %rd68;
	st.global.u32 	[%rd69], %r35;
	ld.global.u32 	%r150, [%rd22];
	ld.global.u32 	%r149, [%rd20];
$L__BB0_37:
	add.s32 	%r109, %r149, 1;
	setp.ne.s32 	%p25, %r150, %r109;
	@%p25 bra 	$L__BB0_39;
	ld.global.f32 	%f1, [%rd21];
	mul.wide.s32 	%rd70, %r35, 4;
	add.s64 	%rd71, %rd7, %rd70;
	ld.global.f32 	%f2, [%rd71];
	add.f32 	%f3, %f1, %f2;
	st.global.f32 	[%rd71], %f3;
	atom.shared.add.u32 	%r110, [_ZZ7brandesiiPiS_S_S_PfS0_P4nodeS0_S_S0_S0_E3arr+4], 1;
	mul.wide.s32 	%rd72, %r110, 8;
	add.s64 	%rd73, %rd10, %rd72;
	st.global.u32 	[%rd73], %r35;
	st.global.u32 	[%rd73+4], %r32;
$L__BB0_39:
	add.s32 	%r148, %r148, 32;
	setp.lt.s32 	%p26, %r148, %r33;
	@%p26 bra 	$L__BB0_35;
$L__BB0_40:
	bar.sync 	0;
	ld.shared.u32 	%r151, [_ZZ7brandesiiPiS_S_S_PfS0_P4nodeS0_S_S0_S0_E3arr];
	setp.lt.s32 	%p27, %r31, %r151;
	mov.u32 	%r147, %r31;
	@%p27 bra 	$L__BB0_33;
$L__BB0_41:
	@%p21 bra 	$L__BB0_43;
	mul.wide.s32 	%rd74, %r151, 4;
	add.s64 	%rd75, %rd6, %rd74;
	ld.global.u32 	%r111, [%rd75+-4];
	mul.wide.s32 	%rd76, %r111, 4;
	add.s64 	%rd77, %rd9, %rd76;
	ld.global.u32 	%r112, [%rd77];
	st.shared.u32 	[_ZZ7brandesiiPiS_S_S_PfS0_P4nodeS0_S_S0_S0_E3arr], %r112;
	ld.shared.u32 	%r113, [_ZZ7brandesiiPiS_S_S_PfS0_P4nodeS0_S_S0_S0_E3arr+4];
	add.s32 	%r114, %r113, -1;
	st.shared.u32 	[_ZZ7brandesiiPiS_S_S_PfS0_P4nodeS0_S_S0_S0_E3arr+4], %r114;
$L__BB0_43:
	setp.lt.u32 	%p29, %r72, %r3;
	bar.sync 	0;
	ld.shared.u32 	%r160, [_ZZ7brandesiiPiS_S_S_PfS0_P4nodeS0_S_S0_S0_E3arr+4];
	@%p29 bra 	$L__BB0_60;
	setp.lt.u32 	%p30, %r4, 224;
	mov.u32 	%r156, %r3;
	@%p30 bra 	$L__BB0_47;
	mov.b32 	%r157, 0;
	mov.u32 	%r156, %r3;
$L__BB0_46:
	.pragma "nounroll";
	cvt.u64.u32 	%rd78, %r156;
	add.s64 	%rd79, %rd5, %rd78;
	shl.b64 	%rd80, %rd79, 2;
	add.s64 	%rd81, %rd3, %rd80;
	mov.b32 	%r116, 0;
	st.global.u32 	[%rd81], %r116;
	st.global.u32 	[%rd81+128], %r116;
	st.global.u32 	[%rd81+256], %r116;
	st.global.u32 	[%rd81+384], %r116;
	st.global.u32 	[%rd81+512], %r116;
	st.global.u32 	[%rd81+640], %r116;
	st.global.u32 	[%rd81+768], %r116;
	st.global.u32 	[%rd81+896], %r116;
	add.s32 	%r156, %r156, 256;
	add.s32 	%r157, %r157, 8;
	shr.u32 	%r117, %r4, 5;
	add.s32 	%r118, %r117, 1;
	and.b32  	%r119, %r118, 268435448;
	setp.eq.s32 	%p31, %r157, %r119;
	@%p31 bra 	$L__BB0_47;
	bra.uni 	$L__BB0_46;
$L__BB0_47:
	setp.eq.s32 	%p32, %r6, 0;
	@%p32 bra 	$L__BB0_55;
	add.s32 	%r120, %r6, -1;
	setp.lt.u32 	%p33, %r120, 3;
	@%p33 bra 	$L__BB0_50;
	cvt.u64.u32 	%rd82, %r156;
	add.s64 	%rd83, %rd5, %rd82;
	shl.b64 	%rd84, %rd83, 2;
	add.s64 	%rd85, %rd3, %rd84;
	mov.b32 	%r121, 0;
	st.global.u32 	[%rd85], %r121;
	st.global.u32 	[%rd85+128], %r121;
	st.global.u32 	[%rd85+256], %r121;
	st.global.u32 	[%rd85+384], %r121;
	add.s32 	%r156, %r156, 128;
$L__BB0_50:
	setp.eq.s32 	%p34, %r7, 0;
	@%p34 bra 	$L__BB0_55;
	and.b32  	%r122, %r4, 96;
	setp.eq.s32 	%p35, %r122, 0;
	@%p35 bra 	$L__BB0_53;
	cvt.u64.u32 	%rd86, %r156;
	add.s64 	%rd87, %rd5, %rd86;
	shl.b64 	%rd88, %rd87, 2;
	add.s64 	%rd89, %rd3, %rd88;
	mov.b32 	%r123, 0;
	st.global.u32 	[%rd89], %r123;
	st.global.u32 	[%rd89+128], %r123;
	add.s32 	%r156, %r156, 64;
$L__BB0_53:
	and.b32  	%r124, %r4, 32;
	setp.ne.s32 	%p36, %r124, 0;
	@%p36 bra 	$L__BB0_55;
	cvt.u64.u32 	%rd90, %r156;
	add.s64 	%rd91, %rd5, %rd90;
	shl.b64 	%rd92, %rd91, 2;
	add.s64 	%rd93, %rd3, %rd92;
	mov.b32 	%r125, 0;
	st.global.u32 	[%rd93], %r125;
$L__BB0_55:
	setp.eq.s32 	%p37, %r7, 0;
	mov.u32 	%r155, %r3;
	@%p37 bra 	$L__BB0_59;
	add.s32 	%r155, %r3, 32;
	setp.eq.s32 	%p38, %r7, 1;
	mul.wide.u32 	%rd94, %r3, 4;
	add.s64 	%rd23, %rd2, %rd94;
	ld.global.f32 	%f4, [%rd23];
	st.global.f32 	[%rd11], %f4;
	@%p38 bra 	$L__BB0_59;
	add.s32 	%r155, %r3, 64;
	setp.eq.s32 	%p39, %r7, 2;
	ld.global.f32 	%f5, [%rd23+128];
	st.global.f32 	[%rd11+128], %f5;
	@%p39 bra 	$L__BB0_59;
	add.s32 	%r155, %r3, 96;
	ld.global.f32 	%f6, [%rd23+256];
	st.global.f32 	[%rd11+256], %f6;
$L__BB0_59:
	setp.lt.u32 	%p40, %r4, 96;
	@%p40 bra 	$L__BB0_60;
	bra.uni 	$L__BB0_70;
$L__BB0_60:
	ld.shared.u32 	%r159, [_ZZ7brandesiiPiS_S_S_PfS0_P4nodeS0_S_S0_S0_E3arr];
	setp.lt.s32 	%p42, %r159, 1;
	@%p42 bra 	$L__BB0_68;
$L__BB0_61:
	sub.s32 	%r64, %r160, %r3;
	setp.lt.s32 	%p43, %r64, 1;
	@%p43 bra 	$L__BB0_67;
	mul.wide.u32 	%rd98, %r64, 8;
	add.s64 	%rd24, %rd10, %rd98;
	ld.global.u32 	%r126, [%rd24];
	cvt.s64.s32 	%rd25, %r126;
	mul.wide.s32 	%rd99, %r126, 4;
	add.s64 	%rd100, %rd9, %rd99;
	ld.global.u32 	%r127, [%rd100];
	setp.ne.s32 	%p44, %r127, %r159;
	@%p44 bra 	$L__BB0_67;
	ld.global.u32 	%r128, [%rd24+4];
	mul.wide.s32 	%rd101, %r128, 4;
	add.s64 	%rd102, %rd8, %rd101;
	add.s64 	%rd103, %rd7, %rd101;
	ld.global.f32 	%f11, [%rd103];
	shl.b64 	%rd104, %rd25, 2;
	add.s64 	%rd105, %rd7, %rd104;
	ld.global.f32 	%f12, [%rd105];
	div.rn.f32 	%f13, %f11, %f12;
	cvt.f64.f32 	%fd1, %f13;
	add.s64 	%rd26, %rd8, %rd104;
	ld.global.f32 	%f14, [%rd26];
	cvt.f64.f32 	%fd2, %f14;
	add.f64 	%fd3, %fd2, 0d3FF0000000000000;
	mul.f64 	%fd4, %fd3, %fd1;
	cvt.rn.f32.f64 	%f15, %fd4;
	atom.global.add.f32 	%f16, [%rd102], %f15;
	add.s64 	%rd106, %rd5, %rd25;
	shl.b64 	%rd107, %rd106, 2;
	add.s64 	%rd108, %rd3, %rd107;
	atom.global.exch.b32 	%r129, [%rd108], 1;
	setp.ne.s32 	%p45, %r129, 0;
	@%p45 bra 	$L__BB0_65;
	ld.param.u64 	%rd125, [_Z7brandesiiPiS_S_S_PfS0_P4nodeS0_S_S0_S0__param_11];
	ld.param.u64 	%rd124, [_Z7brandesiiPiS_S_S_PfS0_P4nodeS0_S_S0_S0__param_9];
	cvta.to.global.u64 	%rd109, %rd124;
	shl.b64 	%rd110, %rd25, 2;
	add.s64 	%rd111, %rd109, %rd110;
	cvta.to.global.u64 	%rd112, %rd125;
	mul.wide.u32 	%rd113, %r136, 4;
	add.s64 	%rd114, %rd112, %rd113;
	ld.global.f32 	%f17, [%rd114];
	ld.global.f32 	%f18, [%rd26];
	mul.f32 	%f19, %f17, %f18;
	atom.global.add.f32 	%f20, [%rd111], %f19;
$L__BB0_65:
	setp.ne.s32 	%p46, %r3, 31;
	add.s32 	%r65, %r64, -1;
	mul.wide.u32 	%rd115, %r65, 8;
	add.s64 	%rd116, %rd10, %rd115;
	ld.global.u32 	%r130, [%rd116];
	mul.wide.s32 	%rd117, %r130, 4;
	add.s64 	%rd118, %rd9, %rd117;
	ld.global.u32 	%r131, [%rd118];
	ld.shared.u32 	%r132, [_ZZ7brandesiiPiS_S_S_PfS0_P4nodeS0_S_S0_S0_E3arr];
	add.s32 	%r68, %r132, -1;
	setp.ne.s32 	%p47, %r131, %r68;
	and.pred  	%p48, %p46, %p47;
	@%p48 bra 	$L__BB0_67;
	setp.eq.s32 	%p49, %r131, %r68;
	st.shared.u32 	[_ZZ7brandesiiPiS_S_S_PfS0_P4nodeS0_S_S0_S0_E3arr+4], %r65;
	selp.s32 	%r133, -1, 0, %p49;
	add.s32 	%r134, %r132, %r133;
	st.shared.u32 	[_ZZ7brandesiiPiS_S_S_PfS0_P4nodeS0_S_S0_S0_E3arr], %r134;
$L__BB0_67:
	bar.sync 	0;
	ld.shared.u32 	%r160, [_ZZ7brandesiiPiS_S_S_PfS0_P4nodeS0_S_S0_S0_E3arr+4];
	ld.shared.u32 	%r159, [_ZZ7brandesiiPiS_S_S_PfS0_P4nodeS0_S_S0_S0_E3arr];
	setp.gt.s32 	%p50, %r159, 0;
	@%p50 bra 	$L__BB0_61;
$L__BB0_68:
	add.s32 	%r136, %r136, 1024;
	setp.le.s32 	%p51, %r136, %r72;
	@%p51 bra 	$L__BB0_2;
$L__BB0_69:
	ret;
$L__BB0_70:
	mul.wide.u32 	%rd95, %r155, 4;
	add.s64 	%rd96, %rd2, %rd95;
	ld.global.f32 	%f7, [%rd96];
	add.s64 	%rd97, %rd8, %rd95;
	st.global.f32 	[%rd97], %f7;
	ld.global.f32 	%f8, [%rd96+128];
	st.global.f32 	[%rd97+128], %f8;
	ld.global.f32 	%f9, [%rd96+256];
	st.global.f32 	[%rd97+256], %f9;
	ld.global.f32 	%f10, [%rd96+384];
	st.global.f32 	[%rd97+384], %f10;
	add.s32 	%r155, %r155, 128;
	setp.gt.s32 	%p41, %r155, %r72;
	@%p41 bra 	$L__BB0_60;
	bra.uni 	$L__BB0_70;

}


// ===== COMPILED SASS (sm_100) =====

	.target	sm_100

	.elftype	@"ET_EXEC"


//--------------------- .note.nv.tkinfo           --------------------------
	.section	.note.nv.tkinfo,"",@"SHT_NOTE"
	.sectionflags	@"SHF_NOTE_NV_TKINFO"
	.tkinfo
        /*0018*/ 	.word	0x00000002
        /*0030*/ 	.string	""
        /*0030*/ 	.string	"ptxas"
        /*0030*/ 	.string	"Cuda compilation tools, release 13.0, V13.0.88"
        /*0030*/ 	.string	"Build cuda_13.0.r13.0/compiler.36424714_0"
        /*0030*/ 	.string	"-arch sm_100 -m 64 "



//--------------------- .note.nv.cuinfo           --------------------------
	.section	.note.nv.cuinfo,"",@"SHT_NOTE"
	.sectionflags	@"SHF_NOTE_NV_CUINFO"
        /*0018*/ 	.short	0x0002
        /*001a*/ 	.short	0x0064
        /*001c*/ 	.short	0x0082
	.zero		2


//--------------------- .nv.info                  --------------------------
	.section	.nv.info,"",@"SHT_CUDA_INFO"
	.align	4


	//----- nvinfo : EIATTR_REGCOUNT
	.align		4
        /*0000*/ 	.byte	0x04, 0x2f
        /*0002*/ 	.short	(.L_1 - .L_0)
	.align		4
.L_0:
        /*0004*/ 	.word	index@(_Z7brandesiiPiS_S_S_PfS0_P4nodeS0_S_S0_S0_)
        /*0008*/ 	.word	0x0000001f


	//----- nvinfo : EIATTR_FRAME_SIZE
	.align		4
.L_1:
        /*000c*/ 	.byte	0x04, 0x11
        /*000e*/ 	.short	(.L_3 - .L_2)
	.align		4
.L_2:
        /*0010*/ 	.word	index@($__internal_0_$__cuda_sm3x_div_rn_noftz_f32_slowpath)
        /*0014*/ 	.word	0x00000000


	//----- nvinfo : EIATTR_FRAME_SIZE
	.align		4
.L_3:
        /*0018*/ 	.byte	0x04, 0x11
        /*001a*/ 	.short	(.L_5 - .L_4)
	.align		4
.L_4:
        /*001c*/ 	.word	index@(_Z7brandesiiPiS_S_S_PfS0_P4nodeS0_S_S0_S0_)
        /*0020*/ 	.word	0x00000000


	//----- nvinfo : EIATTR_MIN_STACK_SIZE
	.align		4
.L_5:
        /*0024*/ 	.byte	0x04, 0x12
        /*0026*/ 	.short	(.L_7 - .L_6)
	.align		4
.L_6:
        /*0028*/ 	.word	index@(_Z7brandesiiPiS_S_S_PfS0_P4nodeS0_S_S0_S0_)
        /*002c*/ 	.word	0x00000000
.L_7:


//--------------------- .nv.compat                --------------------------
	.section	.nv.compat,"",@"SHT_CUDA_COMPAT_INFO"
	.align	4
        /*0000*/ 	.byte	0x02, 0x09, 0x00, 0x00, 0x02, 0x02, 0x01, 0x00, 0x02, 0x05, 0x05, 0x00, 0x03, 0x07, 0x01, 0x01
        /*0010*/ 	.byte	0x02, 0x03, 0x00, 0x00, 0x02, 0x06, 0x01, 0x00, 0x04, 0x0b, 0x08, 0x00, 0x01, 0x00, 0x00, 0x00
        /*0020*/ 	.byte	0x00, 0x00, 0x00, 0x00


//--------------------- .nv.info._Z7brandesiiPiS_S_S_PfS0_P4nodeS0_S_S0_S0_ --------------------------
	.section	.nv.info._Z7brandesiiPiS_S_S_PfS0_P4nodeS0_S_S0_S0_,"",@"SHT_CUDA_INFO"
	.sectionflags	@""
	.align	4


	//----- nvinfo : EIATTR_CUDA_API_VERSION
	.align		4
        /*0000*/ 	.byte	0x04, 0x37
        /*0002*/ 	.short	(.L_9 - .L_8)
.L_8:
        /*0004*/ 	.word	0x00000082


	//----- nvinfo : EIATTR_KPARAM_INFO
	.align		4
.L_9:
        /*0008*/ 	.byte	0x04, 0x17
        /*000a*/ 	.short	(.L_11 - .L_10)
.L_10:
        /*000c*/ 	.word	0x00000000
        /*0010*/ 	.short	0x000c
        /*0012*/ 	.short	0x0058
        /*0014*/ 	.byte	0x00, 0xf5, 0x21, 0x00


	//----- nvinfo : EIATTR_KPARAM_INFO
	.align		4
.L_11:
        /*0018*/ 	.byte	0x04, 0x17
        /*001a*/ 	.short	(.L_13 - .L_12)
.L_12:
        /*001c*/ 	.word	0x00000000
        /*0020*/ 	.short	0x000b
        /*0022*/ 	.short	0x0050
        /*0024*/ 	.byte	0x00, 0xf5, 0x21, 0x00


	//----- nvinfo : EIATTR_KPARAM_INFO
	.align		4
.L_13:
        /*0028*/ 	.byte	0x04, 0x17
        /*002a*/ 	.short	(.L_15 - .L_14)
.L_14:
        /*002c*/ 	.word	0x00000000
        /*0030*/ 	.short	0x000a
        /*0032*/ 	.short	0x0048
        /*0034*/ 	.byte	0x00, 0xf5, 0x21, 0x00


	//----- nvinfo : EIATTR_KPARAM_INFO
	.align		4
.L_15:
        /*0038*/ 	.byte	0x04, 0x17
        /*003a*/ 	.short	(.L_17 - .L_16)
.L_16:
        /*003c*/ 	.word	0x00000000
        /*0040*/ 	.short	0x0009
        /*0042*/ 	.short	0x0040
        /*0044*/ 	.byte	0x00, 0xf5, 0x21, 0x00


	//----- nvinfo : EIATTR_KPARAM_INFO
	.align		4
.L_17:
        /*0048*/ 	.byte	0x04, 0x17
        /*004a*/ 	.short	(.L_19 - .L_18)
.L_18:
        /*004c*/ 	.word	0x00000000
        /*0050*/ 	.short	0x0008
        /*0052*/ 	.short	0x0038
        /*0054*/ 	.byte	0x00, 0xf5, 0x21, 0x00


	//----- nvinfo : EIATTR_KPARAM_INFO
	.align		4
.L_19:
        /*0058*/ 	.byte	0x04, 0x17
        /*005a*/ 	.short	(.L_21 - .L_20)
.L_20:
        /*005c*/ 	.word	0x00000000
        /*0060*/ 	.short	0x0007
        /*0062*/ 	.short	0x0030
        /*0064*/ 	.byte	0x00, 0xf5, 0x21, 0x00


	//----- nvinfo : EIATTR_KPARAM_INFO
	.align		4
.L_21:
        /*0068*/ 	.byte	0x04, 0x17
        /*006a*/ 	.short	(.L_23 - .L_22)
.L_22:
        /*006c*/ 	.word	0x00000000
        /*0070*/ 	.short	0x0006
        /*0072*/ 	.short	0x0028
        /*0074*/ 	.byte	0x00, 0xf5, 0x21, 0x00


	//----- nvinfo : EIATTR_KPARAM_INFO
	.align		4
.L_23:
        /*0078*/ 	.byte	0x04, 0x17
        /*007a*/ 	.short	(.L_25 - .L_24)
.L_24:
        /*007c*/ 	.word	0x00000000
        /*0080*/ 	.short	0x0005
        /*0082*/ 	.short	0x0020
        /*0084*/ 	.byte	0x00, 0xf5, 0x21, 0x00


	//----- nvinfo : EIATTR_KPARAM_INFO
	.align		4
.L_25:
        /*0088*/ 	.byte	0x04, 0x17
        /*008a*/ 	.short	(.L_27 - .L_26)
.L_26:
        /*008c*/ 	.word	0x00000000
        /*0090*/ 	.short	0x0004
        /*0092*/ 	.short	0x0018
        /*0094*/ 	.byte	0x00, 0xf5, 0x21, 0x00


	//----- nvinfo : EIATTR_KPARAM_INFO
	.align		4
.L_27:
        /*0098*/ 	.byte	0x04, 0x17
        /*009a*/ 	.short	(.L_29 - .L_28)
.L_28:
        /*009c*/ 	.word	0x00000000
        /*00a0*/ 	.short	0x0003
        /*00a2*/ 	.short	0x0010
        /*00a4*/ 	.byte	0x00, 0xf5, 0x21, 0x00


	//----- nvinfo : EIATTR_KPARAM_INFO
	.align		4
.L_29:
        /*00a8*/ 	.byte	0x04, 0x17
        /*00aa*/ 	.short	(.L_31 - .L_30)
.L_30:
        /*00ac*/ 	.word	0x00000000
        /*00b0*/ 	.short	0x0002
        /*00b2*/ 	.short	0x0008
        /*00b4*/ 	.byte	0x00, 0xf5, 0x21, 0x00


	//----- nvinfo : EIATTR_KPARAM_INFO
	.align		4
.L_31:
        /*00b8*/ 	.byte	0x04, 0x17
        /*00ba*/ 	.short	(.L_33 - .L_32)
.L_32:
        /*00bc*/ 	.word	0x00000000
        /*00c0*/ 	.short	0x0001
        /*00c2*/ 	.short	0x0004
        /*00c4*/ 	.byte	0x00, 0xf0, 0x11, 0x00


	//----- nvinfo : EIATTR_KPARAM_INFO
	.align		4
.L_33:
        /*00c8*/ 	.byte	0x04, 0x17
        /*00ca*/ 	.short	(.L_35 - .L_34)
.L_34:
        /*00cc*/ 	.word	0x00000000
        /*00d0*/ 	.short	0x0000
        /*00d2*/ 	.short	0x0000
        /*00d4*/ 	.byte	0x00, 0xf0, 0x11, 0x00


	//----- nvinfo : EIATTR_SPARSE_MMA_MASK
	.align		4
.L_35:
        /*00d8*/ 	.byte	0x03, 0x50
        /*00da*/ 	.short	0x0000


	//----- nvinfo : EIATTR_MAXREG_COUNT
	.align		4
        /*00dc*/ 	.byte	0x03, 0x1b
        /*00de*/ 	.short	0x00ff


	//----- nvinfo : EIATTR_NUM_BARRIERS
	.align		4
        /*00e0*/ 	.byte	0x02, 0x4c
        /*00e2*/ 	.byte	0x01
	.zero		1


	//----- nvinfo : EIATTR_MERCURY_ISA_VERSION
	.align		4
        /*00e4*/ 	.byte	0x03, 0x5f
        /*00e6*/ 	.short	0x0101


	//----- nvinfo : EIATTR_INT_WARP_WIDE_INSTR_OFFSETS
	.align		4
        /*00e8*/ 	.byte	0x04, 0x31
        /*00ea*/ 	.short	(.L_37 - .L_36)


	//   ....[0]....
.L_36:
        /*00ec*/ 	.word	0x00001050


	//   ....[1]....
        /*00f0*/ 	.word	0x00001110


	//   ....[2]....
        /*00f4*/ 	.word	0x00001230


	//   ....[3]....
        /*00f8*/ 	.word	0x000012d0


	//----- nvinfo : EIATTR_VRC_CTA_INIT_COUNT
	.align		4
.L_37:
        /*00fc*/ 	.byte	0x02, 0x4a
	.zero		1
	.zero		1


	//----- nvinfo : EIATTR_EXIT_INSTR_OFFSETS
	.align		4
        /*0100*/ 	.byte	0x04, 0x1c
        /*0102*/ 	.short	(.L_39 - .L_38)


	//   ....[0]....
.L_38:
        /*0104*/ 	.word	0x00000050


	//   ....[1]....
        /*0108*/ 	.word	0x000022a0


	//----- nvinfo : EIATTR_CRS_STACK_SIZE
	.align		4
.L_39:
        /*010c*/ 	.byte	0x04, 0x1e
        /*010e*/ 	.short	(.L_41 - .L_40)
.L_40:
        /*0110*/ 	.word	0x00000000


	//----- nvinfo : EIATTR_CBANK_PARAM_SIZE
	.align		4
.L_41:
        /*0114*/ 	.byte	0x03, 0x19
        /*0116*/ 	.short	0x0060


	//----- nvinfo : EIATTR_PARAM_CBANK
	.align		4
        /*0118*/ 	.byte	0x04, 0x0a
        /*011a*/ 	.short	(.L_43 - .L_42)
	.align		4
.L_42:
        /*011c*/ 	.word	index@(.nv.constant0._Z7brandesiiPiS_S_S_PfS0_P4nodeS0_S_S0_S0_)
        /*0120*/ 	.short	0x0380
        /*0122*/ 	.short	0x0060


	//----- nvinfo : EIATTR_SW_WAR
	.align		4
.L_43:
        /*0124*/ 	.byte	0x04, 0x36
        /*0126*/ 	.short	(.L_45 - .L_44)
.L_44:
        /*0128*/ 	.word	0x00000008
.L_45:


//--------------------- .nv.callgraph             --------------------------
	.section	.nv.callgraph,"",@"SHT_CUDA_CALLGRAPH"
	.align	4
	.sectionentsize	8
	.align		4
        /*0000*/ 	.word	0x00000000
	.align		4
        /*0004*/ 	.word	0xffffffff
	.align		4
        /*0008*/ 	.word	0x00000000
	.align		4
        /*000c*/ 	.word	0xfffffffe
	.align		4
        /*0010*/ 	.word	0x00000000
	.align		4
        /*0014*/ 	.word	0xfffffffd
	.align		4
        /*0018*/ 	.word	0x00000000
	.align		4
        /*001c*/ 	.word	0xfffffffc


//--------------------- .text._Z7brandesiiPiS_S_S_PfS0_P4nodeS0_S_S0_S0_ --------------------------
	.section	.text._Z7brandesiiPiS_S_S_PfS0_P4nodeS0_S_S0_S0_,"ax",@progbits
	.align	128
        .global         _Z7brandesiiPiS_S_S_PfS0_P4nodeS0_S_S0_S0_
        .type           _Z7brandesiiPiS_S_S_PfS0_P4nodeS0_S_S0_S0_,@function
        .size           _Z7brandesiiPiS_S_S_PfS0_P4nodeS0_S_S0_S0_,(.L_x_61 - _Z7brandesiiPiS_S_S_PfS0_P4nodeS0_S_S0_S0_)
        .other          _Z7brandesiiPiS_S_S_PfS0_P4nodeS0_S_S0_S0_,@"STO_CUDA_ENTRY STV_DEFAULT"
_Z7brandesiiPiS_S_S_PfS0_P4nodeS0_S_S0_S0_:
.text._Z7brandesiiPiS_S_S_PfS0_P4nodeS0_S_S0_S0_:
[----:B------:R-:W-:Y:S08]  /*0000*/  LDC R1, c[0x0][0x37c] ;  /* 0x0000df00ff017b82 */ /* 0x000ff00000000800 */
[----:B------:R-:W0:Y:S01]  /*0010*/  S2UR UR14, SR_CTAID.X ;  /* 0x00000000000e79c3 */ /* 0x000e220000002500 */
[----:B------:R-:W0:Y:S02]  /*0020*/  LDCU UR23, c[0x0][0x380] ;  /* 0x00007000ff1777ac */ /* 0x000e240008000800 */
[----:B0-----:R-:W-:-:S06]  /*0030*/  UISETP.GE.AND UP0, UPT, UR14, UR23, UPT ;  /* 0x000000170e00728c */ /* 0x001fcc000bf06270 */
[----:B------:R-:W-:-:S13]  /*0040*/  PLOP3.LUT P0, PT, PT, PT, UP0, 0x80, 0x8 ;  /* 0x000000000008781c */ /* 0x000fda0003f0f008 */
[----:B------:R-:W-:Y:S05]  /*0050*/  @P0 EXIT ;  /* 0x000000000000094d */ /* 0x000fea0003800000 */
[----:B------:R-:W0:Y:S01]  /*0060*/  S2R R2, SR_TID.X ;  /* 0x0000000000027919 */ /* 0x000e220000002100 */
[----:B------:R-:W1:Y:S01]  /*0070*/  LDCU.128 UR16, c[0x0][0x3a0] ;  /* 0x00007400ff1077ac */ /* 0x000e620008000c00 */
[----:B------:R-:W2:Y:S01]  /*0080*/  LDCU.64 UR10, c[0x0][0x3b0] ;  /* 0x00007600ff0a77ac */ /* 0x000ea20008000a00 */
[----:B------:R-:W3:Y:S01]  /*0090*/  LDCU.64 UR20, c[0x0][0x398] ;  /* 0x00007300ff1477ac */ /* 0x000ee20008000a00 */
[----:B------:R-:W4:Y:S01]  /*00a0*/  LDCU UR12, c[0x0][0x384] ;  /* 0x00007080ff0c77ac */ /* 0x000f220008000800 */
[----:B------:R-:W-:Y:S01]  /*00b0*/  UIMAD UR22, UR14, UR23, UR14 ;  /* 0x000000170e1672a4 */ /* 0x000fe2000f8e020e */
[----:B------:R-:W5:Y:S03]  /*00c0*/  LDCU.64 UR8, c[0x0][0x3b8] ;  /* 0x00007700ff0877ac */ /* 0x000f660008000a00 */
[----:B------:R-:W-:Y:S02]  /*00d0*/  USHF.L.U32 UR6, UR22, 0x2, URZ ;  /* 0x0000000216067899 */ /* 0x000fe400080006ff */
[----:B------:R-:W-:-:S02]  /*00e0*/  USHF.R.U32.HI UR7, URZ, 0x1e, UR22 ;  /* 0x0000001eff077899 */ /* 0x000fc40008011616 */
[----:B-1----:R-:W-:Y:S02]  /*00f0*/  UIADD3 UR13, UP0, UPT, UR6, UR16, URZ ;  /* 0x00000010060d7290 */ /* 0x002fe4000ff1e0ff */
[----:B------:R-:W-:Y:S02]  /*0100*/  UIADD3 UR4, UP1, UPT, UR6, UR18, URZ ;  /* 0x0000001206047290 */ /* 0x000fe4000ff3e0ff */
[----:B------:R-:W-:Y:S01]  /*0110*/  UIADD3.X UR15, UPT, UPT, UR7, UR17, URZ, UP0, !UPT ;  /* 0x00000011070f7290 */ /* 0x000fe200087fe4ff */
[----:B0-----:R-:W-:Y:S01]  /*0120*/  IADD3 R17, PT, PT, -R2, UR23, RZ ;  /* 0x0000001702117c10 */ /* 0x001fe2000fffe1ff */
[----:B--2---:R-:W-:Y:S01]  /*0130*/  UIADD3 UR10, UP2, UPT, UR6, UR10, URZ ;  /* 0x0000000a060a7290 */ /* 0x004fe2000ff5e0ff */
[----:B------:R-:W-:Y:S01]  /*0140*/  IMAD.U32 R4, RZ, RZ, UR13 ;  /* 0x0000000dff047e24 */ /* 0x000fe2000f8e00ff */
[----:B---3--:R-:W-:Y:S02]  /*0150*/  UIADD3 UR6, UP0, UPT, UR6, UR20, URZ ;  /* 0x0000001406067290 */ /* 0x008fe4000ff1e0ff */
[----:B----4-:R-:W-:Y:S01]  /*0160*/  UIMAD UR12, UR14, UR12, UR14 ;  /* 0x0000000c0e0c72a4 */ /* 0x010fe2000f8e020e */
[----:B------:R-:W-:Y:S01]  /*0170*/  IMAD.U32 R5, RZ, RZ, UR15 ;  /* 0x0000000fff057e24 */ /* 0x000fe2000f8e00ff */
[----:B------:R-:W-:-:S02]  /*0180*/  UIADD3.X UR5, UPT, UPT, UR7, UR19, URZ, UP1, !UPT ;  /* 0x0000001307057290 */ /* 0x000fc40008ffe4ff */
[----:B------:R-:W-:Y:S01]  /*0190*/  UIADD3.X UR11, UPT, UPT, UR7, UR11, URZ, UP2, !UPT ;  /* 0x0000000b070b7290 */ /* 0x000fe200097fe4ff */
[----:B------:R-:W0:Y:S01]  /*01a0*/  LDCU.64 UR16, c[0x0][0x358] ;  /* 0x00006b00ff1077ac */ /* 0x000e220008000a00 */
[----:B------:R-:W-:Y:S02]  /*01b0*/  UIADD3.X UR7, UPT, UPT, UR7, UR21, URZ, UP0, !UPT ;  /* 0x0000001507077290 */ /* 0x000fe400087fe4ff */
[----:B------:R-:W-:Y:S02]  /*01c0*/  UIADD3 UR14, UPT, UPT, UR14, 0x1, URZ ;  /* 0x000000010e0e7890 */ /* 0x000fe4000fffe0ff */
[----:B-----5:R-:W-:-:S12]  /*01d0*/  UIMAD.WIDE.U32 UR8, UR12, 0x8, UR8 ;  /* 0x000000080c0878a5 */ /* 0x020fd8000f8e0008 */
.L_x_48:
[----:B-1----:R-:W1:Y:S01]  /*01e0*/  LDCU UR12, c[0x0][0x380] ;  /* 0x00007000ff0c77ac */ /* 0x002e620008000800 */
[----:B------:R-:W-:Y:S01]  /*01f0*/  BSSY.RECONVERGENT B0, `(.L_x_0) ;  /* 0x00000a1000007945 */ /* 0x000fe20003800200 */
[----:B-1----:R-:W-:-:S13]  /*0200*/  ISETP.GT.U32.AND P0, PT, R2, UR12, PT ;  /* 0x0000000c02007c0c */ /* 0x002fda000bf04070 */
[----:B0-234-:R-:W-:Y:S05]  /*0210*/  @P0 BRA `(.L_x_1) ;  /* 0x0000000800780947 */ /* 0x01dfea0003800000 */
[C---:B------:R-:W-:Y:S01]  /*0220*/  ISETP.GE.U32.AND P1, PT, R17.reuse, 0x1e0, PT ;  /* 0x000001e01100780c */ /* 0x040fe20003f26070 */
[----:B------:R-:W-:Y:S01]  /*0230*/  BSSY.RECONVERGENT B1, `(.L_x_2) ;  /* 0x000002c000017945 */ /* 0x000fe20003800200 */
[----:B------:R-:W-:Y:S01]  /*0240*/  LEA.HI R11, R17, 0x1, RZ, 0x1b ;  /* 0x00000001110b7811 */ /* 0x000fe200078fd8ff */
[----:B------:R-:W-:-:S03]  /*0250*/  IMAD.MOV.U32 R8, RZ, RZ, R2 ;  /* 0x000000ffff087224 */ /* 0x000fc600078e0002 */
[C---:B------:R-:W-:Y:S02]  /*0260*/  LOP3.LUT R0, R11.reuse, 0xf, RZ, 0xc0, !PT ;  /* 0x0000000f0b007812 */ /* 0x040fe400078ec0ff */
[----:B------:R-:W-:Y:S02]  /*0270*/  LOP3.LUT R12, R11, 0x7, RZ, 0xc0, !PT ;  /* 0x000000070b0c7812 */ /* 0x000fe400078ec0ff */
[----:B------:R-:W-:-:S03]  /*0280*/  ISETP.NE.AND P0, PT, R0, RZ, PT ;  /* 0x000000ff0000720c */ /* 0x000fc60003f05270 */
[----:B------:R-:W-:Y:S10]  /*0290*/  @!P1 BRA `(.L_x_3) ;  /* 0x0000000000949947 */ /* 0x000ff40003800000 */
[----:B------:R-:W1:Y:S01]  /*02a0*/  LDCU.64 UR18, c[0x0][0x3a8] ;  /* 0x00007500ff1277ac */ /* 0x000e620008000a00 */
[----:B------:R-:W-:Y:S01]  /*02b0*/  LEA.HI R3, R17, 0x1, RZ, 0x1b ;  /* 0x0000000111037811 */ /* 0x000fe200078fd8ff */
[----:B------:R-:W-:Y:S01]  /*02c0*/  IMAD.MOV.U32 R8, RZ, RZ, R2 ;  /* 0x000000ffff087224 */ /* 0x000fe200078e0002 */
[----:B------:R-:W-:Y:S02]  /*02d0*/  USHF.L.U32 UR12, UR22, 0x2, URZ ;  /* 0x00000002160c7899 */ /* 0x000fe400080006ff */
[----:B------:R-:W-:Y:S01]  /*02e0*/  LOP3.LUT R3, R3, 0xffffff0, RZ, 0xc0, !PT ;  /* 0x0ffffff003037812 */ /* 0x000fe200078ec0ff */
[----:B------:R-:W-:-:S03]  /*02f0*/  USHF.R.U32.HI UR13, URZ, 0x1e, UR22 ;  /* 0x0000001eff0d7899 */ /* 0x000fc60008011616 */
[----:B------:R-:W-:Y:S01]  /*0300*/  IADD3 R3, PT, PT, -R3, RZ, RZ ;  /* 0x000000ff03037210 */ /* 0x000fe20007ffe1ff */
[----:B------:R-:W-:Y:S02]  /*0310*/  IMAD.U32 R6, RZ, RZ, UR12 ;  /* 0x0000000cff067e24 */ /* 0x000fe4000f8e00ff */
[----:B------:R-:W-:Y:S02]  /*0320*/  IMAD.U32 R7, RZ, RZ, UR13 ;  /* 0x0000000dff077e24 */ /* 0x000fe4000f8e00ff */
[----:B------:R-:W-:-:S03]  /*0330*/  IMAD.WIDE.U32 R6, R2, 0x4, R6 ;  /* 0x0000000402067825 */ /* 0x000fc600078e0006 */
[----:B-1----:R-:W-:-:S04]  /*0340*/  IADD3 R9, P2, PT, R6, UR18, RZ ;  /* 0x0000001206097c10 */ /* 0x002fc8000ff5e0ff */
[----:B------:R-:W-:-:S04]  /*0350*/  IADD3 R9, P3, PT, R9, 0x400, RZ ;  /* 0x0000040009097810 */ /* 0x000fc80007f7e0ff */
[----:B------:R-:W-:-:S09]  /*0360*/  IADD3.X R10, PT, PT, RZ, UR19, R7, P3, P2 ;  /* 0x00000013ff0a7c10 */ /* 0x000fd20009fe4407 */
.L_x_4:
[----:B-1----:R-:W-:Y:S02]  /*0370*/  IMAD.MOV.U32 R6, RZ, RZ, R9 ;  /* 0x000000ffff067224 */ /* 0x002fe400078e0009 */
[----:B------:R-:W-:Y:S02]  /*0380*/  IMAD.MOV.U32 R7, RZ, RZ, R10 ;  /* 0x000000ffff077224 */ /* 0x000fe400078e000a */
[----:B------:R-:W-:Y:S01]  /*0390*/  VIADD R3, R3, 0x10 ;  /* 0x0000001003037836 */ /* 0x000fe20000000000 */
[----:B------:R-:W-:Y:S01]  /*03a0*/  IADD3 R9, P3, PT, R6, 0x800, RZ ;  /* 0x0000080006097810 */ /* 0x000fe20007f7e0ff */
[----:B------:R-:W-:Y:S01]  /*03b0*/  VIADD R8, R8, 0x200 ;  /* 0x0000020008087836 */ /* 0x000fe20000000000 */
[----:B0-----:R1:W-:Y:S02]  /*03c0*/  STG.E desc[UR16][R6.64+-0x400], RZ ;  /* 0xfffc00ff06007986 */ /* 0x0013e4000c101910 */
[----:B------:R-:W-:Y:S01]  /*03d0*/  ISETP.NE.AND P2, PT, R3, RZ, PT ;  /* 0x000000ff0300720c */ /* 0x000fe20003f45270 */
[----:B------:R-:W-:Y:S01]  /*03e0*/  IMAD.X R10, RZ, RZ, R7, P3 ;  /* 0x000000ffff0a7224 */ /* 0x000fe200018e0607 */
[----:B------:R1:W-:Y:S04]  /*03f0*/  STG.E desc[UR16][R6.64+-0x380], RZ ;  /* 0xfffc80ff06007986 */ /* 0x0003e8000c101910 */
        /* <DEDUP_REMOVED lines=13> */
[----:B------:R1:W-:Y:S01]  /*04d0*/  STG.E desc[UR16][R6.64+0x380], RZ ;  /* 0x000380ff06007986 */ /* 0x0003e2000c101910 */
[----:B------:R-:W-:Y:S05]  /*04e0*/  @P2 BRA `(.L_x_4) ;  /* 0xfffffffc00a02947 */ /* 0x000fea000383ffff */
.L_x_3:
[----:B0-----:R-:W-:Y:S05]  /*04f0*/  BSYNC.RECONVERGENT B1 ;  /* 0x0000000000017941 */ /* 0x001fea0003800200 */
.L_x_2:
[----:B------:R-:W-:Y:S01]  /*0500*/  BSSY.RECONVERGENT B1, `(.L_x_5) ;  /* 0x0000028000017945 */ /* 0x000fe20003800200 */
[----:B------:R-:W-:Y:S01]  /*0510*/  LOP3.LUT R3, R11, 0x3, RZ, 0xc0, !PT ;  /* 0x000000030b037812 */ /* 0x000fe200078ec0ff */
[----:B------:R-:W-:Y:S02]  /*0520*/  VIADD R13, R12, 0xffffffff ;  /* 0xffffffff0c0d7836 */ /* 0x000fe40000000000 */
[----:B------:R-:W-:Y:S05]  /*0530*/  @!P0 BRA `(.L_x_6) ;  /* 0x0000000000908947 */ /* 0x000fea0003800000 */
[----:B-1----:R-:W-:Y:S01]  /*0540*/  IADD3 R6, PT, PT, R0, -0x1, RZ ;  /* 0xffffffff00067810 */ /* 0x002fe20007ffe0ff */
[----:B------:R-:W-:Y:S01]  /*0550*/  BSSY.RECONVERGENT B2, `(.L_x_7) ;  /* 0x000000f000027945 */ /* 0x000fe20003800200 */
[----:B------:R-:W-:Y:S02]  /*0560*/  ISETP.NE.AND P3, PT, R12, RZ, PT ;  /* 0x000000ff0c00720c */ /* 0x000fe40003f65270 */
[----:B------:R-:W-:-:S13]  /*0570*/  ISETP.GE.U32.AND P2, PT, R6, 0x7, PT ;  /* 0x000000070600780c */ /* 0x000fda0003f46070 */
[----:B------:R-:W-:Y:S05]  /*0580*/  @!P2 BRA `(.L_x_8) ;  /* 0x00000000002ca947 */ /* 0x000fea0003800000 */
[----:B------:R-:W-:-:S04]  /*0590*/  IMAD.MOV.U32 R7, RZ, RZ, 0x4 ;  /* 0x00000004ff077424 */ /* 0x000fc800078e00ff */
[----:B------:R-:W-:-:S04]  /*05a0*/  IMAD.WIDE.U32 R6, R8, R7, UR4 ;  /* 0x0000000408067e25 */ /* 0x000fc8000f8e0007 */
[----:B------:R-:W-:Y:S01]  /*05b0*/  VIADD R8, R8, 0x100 ;  /* 0x0000010008087836 */ /* 0x000fe20000000000 */
[----:B------:R0:W-:Y:S04]  /*05c0*/  STG.E desc[UR16][R6.64], RZ ;  /* 0x000000ff06007986 */ /* 0x0001e8000c101910 */
[----:B------:R0:W-:Y:S04]  /*05d0*/  STG.E desc[UR16][R6.64+0x80], RZ ;  /* 0x000080ff06007986 */ /* 0x0001e8000c101910 */
[----:B------:R0:W-:Y:S04]  /*05e0*/  STG.E desc[UR16][R6.64+0x100], RZ ;  /* 0x000100ff06007986 */ /* 0x0001e8000c101910 */
[----:B------:R0:W-:Y:S04]  /*05f0*/  STG.E desc[UR16][R6.64+0x180], RZ ;  /* 0x000180ff06007986 */ /* 0x0001e8000c101910 */
[----:B------:R0:W-:Y:S04]  /*0600*/  STG.E desc[UR16][R6.64+0x200], RZ ;  /* 0x000200ff06007986 */ /* 0x0001e8000c101910 */
[----:B------:R0:W-:Y:S04]  /*0610*/  STG.E desc[UR16][R6.64+0x280], RZ ;  /* 0x000280ff06007986 */ /* 0x0001e8000c101910 */
[----:B------:R0:W-:Y:S04]  /*0620*/  STG.E desc[UR16][R6.64+0x300], RZ ;  /* 0x000300ff06007986 */ /* 0x0001e8000c101910 */
[----:B------:R0:W-:Y:S02]  /*0630*/  STG.E desc[UR16][R6.64+0x380], RZ ;  /* 0x000380ff06007986 */ /* 0x0001e4000c101910 */
.L_x_8:
[----:B------:R-:W-:Y:S05]  /*0640*/  BSYNC.RECONVERGENT B2 ;  /* 0x0000000000027941 */ /* 0x000fea0003800200 */
.L_x_7:
[----:B------:R-:W-:Y:S05]  /*0650*/  @!P3 BRA `(.L_x_6) ;  /* 0x000000000048b947 */ /* 0x000fea0003800000 */
[----:B------:R-:W-:Y:S01]  /*0660*/  ISETP.GE.U32.AND P2, PT, R13, 0x3, PT ;  /* 0x000000030d00780c */ /* 0x000fe20003f46070 */
[----:B0-----:R-:W-:Y:S01]  /*0670*/  IMAD.MOV.U32 R7, RZ, RZ, 0x4 ;  /* 0x00000004ff077424 */ /* 0x001fe200078e00ff */
[----:B------:R-:W-:-:S11]  /*0680*/  ISETP.NE.AND P3, PT, R3, RZ, PT ;  /* 0x000000ff0300720c */ /* 0x000fd60003f65270 */
[----:B------:R-:W-:-:S04]  /*0690*/  @P2 IMAD.WIDE.U32 R6, R8, R7, UR4 ;  /* 0x0000000408062e25 */ /* 0x000fc8000f8e0007 */
[----:B------:R-:W-:Y:S01]  /*06a0*/  @P2 VIADD R8, R8, 0x80 ;  /* 0x0000008008082836 */ /* 0x000fe20000000000 */
[----:B------:R2:W-:Y:S04]  /*06b0*/  @P2 STG.E desc[UR16][R6.64], RZ ;  /* 0x000000ff06002986 */ /* 0x0005e8000c101910 */
[----:B------:R2:W-:Y:S04]  /*06c0*/  @P2 STG.E desc[UR16][R6.64+0x80], RZ ;  /* 0x000080ff06002986 */ /* 0x0005e8000c101910 */
[----:B------:R2:W-:Y:S04]  /*06d0*/  @P2 STG.E desc[UR16][R6.64+0x100], RZ ;  /* 0x000100ff06002986 */ /* 0x0005e8000c101910 */
[----:B------:R2:W-:Y:S01]  /*06e0*/  @P2 STG.E desc[UR16][R6.64+0x180], RZ ;  /* 0x000180ff06002986 */ /* 0x0005e2000c101910 */
[----:B------:R-:W-:Y:S05]  /*06f0*/  @!P3 BRA `(.L_x_6) ;  /* 0x000000000020b947 */ /* 0x000fea0003800000 */
[----:B--2---:R-:W-:Y:S01]  /*0700*/  IMAD.MOV.U32 R7, RZ, RZ, 0x4 ;  /* 0x00000004ff077424 */ /* 0x004fe200078e00ff */
[----:B------:R-:W-:-:S03]  /*0710*/  ISETP.NE.AND P2, PT, R3, 0x1, PT ;  /* 0x000000010300780c */ /* 0x000fc60003f45270 */
[----:B------:R-:W-:-:S05]  /*0720*/  IMAD.WIDE.U32 R6, R8, R7, UR4 ;  /* 0x0000000408067e25 */ /* 0x000fca000f8e0007 */
[----:B------:R3:W-:Y:S05]  /*0730*/  STG.E desc[UR16][R6.64], RZ ;  /* 0x000000ff06007986 */ /* 0x0007ea000c101910 */
[----:B------:R-:W-:Y:S05]  /*0740*/  @!P2 BRA `(.L_x_6) ;  /* 0x00000000000ca947 */ /* 0x000fea0003800000 */
[----:B------:R-:W-:Y:S01]  /*0750*/  ISETP.NE.AND P2, PT, R3, 0x2, PT ;  /* 0x000000020300780c */ /* 0x000fe20003f45270 */
[----:B------:R4:W-:-:S12]  /*0760*/  STG.E desc[UR16][R6.64+0x80], RZ ;  /* 0x000080ff06007986 */ /* 0x0009d8000c101910 */
[----:B------:R4:W-:Y:S02]  /*0770*/  @P2 STG.E desc[UR16][R6.64+0x100], RZ ;  /* 0x000100ff06002986 */ /* 0x0009e4000c101910 */
.L_x_6:
[----:B------:R-:W-:Y:S05]  /*0780*/  BSYNC.RECONVERGENT B1 ;  /* 0x0000000000017941 */ /* 0x000fea0003800200 */
.L_x_5:
[----:B------:R-:W-:Y:S01]  /*0790*/  BSSY.RECONVERGENT B1, `(.L_x_9) ;  /* 0x000001e000017945 */ /* 0x000fe20003800200 */
[----:B------:R-:W-:-:S03]  /*07a0*/  IMAD.MOV.U32 R8, RZ, RZ, R2 ;  /* 0x000000ffff087224 */ /* 0x000fc600078e0002 */
[----:B------:R-:W-:Y:S05]  /*07b0*/  @!P1 BRA `(.L_x_10) ;  /* 0x00000000006c9947 */ /* 0x000fea0003800000 */
[----:B01234-:R-:W-:Y:S01]  /*07c0*/  LEA.HI R6, R17, 0x1, RZ, 0x1b ;  /* 0x0000000111067811 */ /* 0x01ffe200078fd8ff */
[----:B------:R-:W-:Y:S02]  /*07d0*/  HFMA2 R9, -RZ, RZ, 0, 0 ;  /* 0x00000000ff097431 */ /* 0x000fe400000001ff */
[----:B------:R-:W-:Y:S02]  /*07e0*/  IMAD.MOV.U32 R8, RZ, RZ, R2 ;  /* 0x000000ffff087224 */ /* 0x000fe400078e0002 */
[----:B------:R-:W-:Y:S01]  /*07f0*/  IMAD.MOV.U32 R11, RZ, RZ, -0x1 ;  /* 0xffffffffff0b7424 */ /* 0x000fe200078e00ff */
[----:B------:R-:W-:-:S07]  /*0800*/  LOP3.LUT R10, R6, 0xffffff0, RZ, 0xc0, !PT ;  /* 0x0ffffff0060a7812 */ /* 0x000fce00078ec0ff */
.L_x_11:
[----:B0-----:R-:W-:Y:S02]  /*0810*/  IMAD.MOV.U32 R7, RZ, RZ, 0x4 ;  /* 0x00000004ff077424 */ /* 0x001fe400078e00ff */
[----:B------:R-:W-:Y:S02]  /*0820*/  VIADD R9, R9, 0x10 ;  /* 0x0000001009097836 */ /* 0x000fe40000000000 */
[----:B------:R-:W-:-:S03]  /*0830*/  IMAD.WIDE.U32 R6, R8, R7, UR6 ;  /* 0x0000000608067e25 */ /* 0x000fc6000f8e0007 */
[----:B------:R-:W-:Y:S01]  /*0840*/  ISETP.NE.AND P1, PT, R9, R10, PT ;  /* 0x0000000a0900720c */ /* 0x000fe20003f25270 */
[----:B------:R-:W-:Y:S01]  /*0850*/  VIADD R8, R8, 0x200 ;  /* 0x0000020008087836 */ /* 0x000fe20000000000 */
[----:B------:R0:W-:Y:S04]  /*0860*/  STG.E desc[UR16][R6.64], R11 ;  /* 0x0000000b06007986 */ /* 0x0001e8000c101910 */
        /* <DEDUP_REMOVED lines=14> */
[----:B------:R0:W-:Y:S01]  /*0950*/  STG.E desc[UR16][R6.64+0x780], R11 ;  /* 0x0007800b06007986 */ /* 0x0001e2000c101910 */
[----:B------:R-:W-:Y:S05]  /*0960*/  @P1 BRA `(.L_x_11) ;  /* 0xfffffffc00a81947 */ /* 0x000fea000383ffff */
.L_x_10:
[----:B------:R-:W-:Y:S05]  /*0970*/  BSYNC.RECONVERGENT B1 ;  /* 0x0000000000017941 */ /* 0x000fea0003800200 */
.L_x_9:
[----:B------:R-:W-:Y:S05]  /*0980*/  @!P0 BRA `(.L_x_1) ;  /* 0x00000000009c8947 */ /* 0x000fea0003800000 */
[----:B------:R-:W-:Y:S01]  /*0990*/  VIADD R0, R0, 0xffffffff ;  /* 0xffffffff00007836 */ /* 0x000fe20000000000 */
[----:B------:R-:W-:Y:S01]  /*09a0*/  BSSY.RECONVERGENT B1, `(.L_x_12) ;  /* 0x0000010000017945 */ /* 0x000fe20003800200 */
[----:B------:R-:W-:-:S03]  /*09b0*/  ISETP.NE.AND P1, PT, R12, RZ, PT ;  /* 0x000000ff0c00720c */ /* 0x000fc60003f25270 */
[----:B------:R-:W-:-:S13]  /*09c0*/  ISETP.GE.U32.AND P0, PT, R0, 0x7, PT ;  /* 0x000000070000780c */ /* 0x000fda0003f06070 */
[----:B------:R-:W-:Y:S05]  /*09d0*/  @!P0 BRA `(.L_x_13) ;  /* 0x0000000000308947 */ /* 0x000fea0003800000 */
[----:B01234-:R-:W-:Y:S01]  /*09e0*/  MOV R7, 0x4 ;  /* 0x0000000400077802 */ /* 0x01ffe20000000f00 */
[----:B------:R-:W-:-:S04]  /*09f0*/  IMAD.MOV.U32 R9, RZ, RZ, -0x1 ;  /* 0xffffffffff097424 */ /* 0x000fc800078e00ff */
[----:B------:R-:W-:-:S04]  /*0a00*/  IMAD.WIDE.U32 R6, R8, R7, UR6 ;  /* 0x0000000608067e25 */ /* 0x000fc8000f8e0007 */
        /* <DEDUP_REMOVED lines=8> */
[----:B------:R0:W-:Y:S02]  /*0a90*/  STG.E desc[UR16][R6.64+0x380], R9 ;  /* 0x0003800906007986 */ /* 0x0001e4000c101910 */
.L_x_13:
[----:B------:R-:W-:Y:S05]  /*0aa0*/  BSYNC.RECONVERGENT B1 ;  /* 0x0000000000017941 */ /* 0x000fea0003800200 */
.L_x_12:
[----:B------:R-:W-:Y:S05]  /*0ab0*/  @!P1 BRA `(.L_x_1) ;  /* 0x0000000000509947 */ /* 0x000fea0003800000 */
[----:B------:R-:W-:Y:S01]  /*0ac0*/  ISETP.GE.U32.AND P0, PT, R13, 0x3, PT ;  /* 0x000000030d00780c */ /* 0x000fe20003f06070 */
[----:B01234-:R-:W-:Y:S01]  /*0ad0*/  IMAD.MOV.U32 R7, RZ, RZ, 0x4 ;  /* 0x00000004ff077424 */ /* 0x01ffe200078e00ff */
[----:B------:R-:W-:-:S11]  /*0ae0*/  ISETP.NE.AND P1, PT, R3, RZ, PT ;  /* 0x000000ff0300720c */ /* 0x000fd60003f25270 */
[----:B------:R-:W-:-:S04]  /*0af0*/  @P0 IMAD.WIDE.U32 R6, R8, R7, UR6 ;  /* 0x0000000608060e25 */ /* 0x000fc8000f8e0007 */
[----:B------:R-:W-:Y:S02]  /*0b00*/  @P0 IMAD.MOV.U32 R9, RZ, RZ, -0x1 ;  /* 0xffffffffff090424 */ /* 0x000fe400078e00ff */
[----:B------:R-:W-:-:S03]  /*0b10*/  @P0 VIADD R8, R8, 0x80 ;  /* 0x0000008008080836 */ /* 0x000fc60000000000 */
[----:B------:R0:W-:Y:S04]  /*0b20*/  @P0 STG.E desc[UR16][R6.64], R9 ;  /* 0x0000000906000986 */ /* 0x0001e8000c101910 */
[----:B------:R0:W-:Y:S04]  /*0b30*/  @P0 STG.E desc[UR16][R6.64+0x80], R9 ;  /* 0x0000800906000986 */ /* 0x0001e8000c101910 */
[----:B------:R0:W-:Y:S04]  /*0b40*/  @P0 STG.E desc[UR16][R6.64+0x100], R9 ;  /* 0x0001000906000986 */ /* 0x0001e8000c101910 */
[----:B------:R0:W-:Y:S01]  /*0b50*/  @P0 STG.E desc[UR16][R6.64+0x180], R9 ;  /* 0x0001800906000986 */ /* 0x0001e2000c101910 */
[----:B------:R-:W-:Y:S05]  /*0b60*/  @!P1 BRA `(.L_x_1) ;  /* 0x0000000000249947 */ /* 0x000fea0003800000 */
[----:B0-----:R-:W-:Y:S01]  /*0b70*/  IMAD.MOV.U32 R7, RZ, RZ, 0x4 ;  /* 0x00000004ff077424 */ /* 0x001fe200078e00ff */
[----:B------:R-:W-:Y:S02]  /*0b80*/  MOV R9, 0xffffffff ;  /* 0xffffffff00097802 */ /* 0x000fe40000000f00 */
[----:B------:R-:W-:Y:S01]  /*0b90*/  ISETP.NE.AND P0, PT, R3, 0x1, PT ;  /* 0x000000010300780c */ /* 0x000fe20003f05270 */
[----:B------:R-:W-:-:S05]  /*0ba0*/  IMAD.WIDE.U32 R6, R8, R7, UR6 ;  /* 0x0000000608067e25 */ /* 0x000fca000f8e0007 */
[----:B------:R0:W-:Y:S07]  /*0bb0*/  STG.E desc[UR16][R6.64], R9 ;  /* 0x0000000906007986 */ /* 0x0001ee000c101910 */
[----:B------:R-:W-:Y:S05]  /*0bc0*/  @!P0 BRA `(.L_x_1) ;  /* 0x00000000000c8947 */ /* 0x000fea0003800000 */
[----:B------:R-:W-:Y:S01]  /*0bd0*/  ISETP.NE.AND P0, PT, R3, 0x2, PT ;  /* 0x000000020300780c */ /* 0x000fe20003f05270 */
[----:B------:R1:W-:-:S12]  /*0be0*/  STG.E desc[UR16][R6.64+0x80], R9 ;  /* 0x0000800906007986 */ /* 0x0003d8000c101910 */
[----:B------:R1:W-:Y:S02]  /*0bf0*/  @P0 STG.E desc[UR16][R6.64+0x100], R9 ;  /* 0x0001000906000986 */ /* 0x0003e4000c101910 */
.L_x_1:
[----:B0-----:R-:W-:Y:S05]  /*0c00*/  BSYNC.RECONVERGENT B0 ;  /* 0x0000000000007941 */ /* 0x001fea0003800200 */
.L_x_0:
[----:B------:R-:W-:Y:S01]  /*0c10*/  ISETP.NE.AND P0, PT, R2, RZ, PT ;  /* 0x000000ff0200720c */ /* 0x000fe20003f05270 */
[----:B------:R-:W-:-:S12]  /*0c20*/  BSSY.RECONVERGENT B0, `(.L_x_14) ;  /* 0x000001a000007945 */ /* 0x000fd80003800200 */
[----:B------:R-:W-:Y:S05]  /*0c30*/  @P0 BRA `(.L_x_15) ;  /* 0x0000000000600947 */ /* 0x000fea0003800000 */
[----:B------:R-:W0:Y:S01]  /*0c40*/  S2UR UR13, SR_CgaCtaId ;  /* 0x00000000000d79c3 */ /* 0x000e220000008800 */
[----:B------:R-:W-:Y:S02]  /*0c50*/  UIMAD.WIDE.U32 UR18, UR14, 0x4, UR4 ;  /* 0x000000040e1278a5 */ /* 0x000fe4000f8e0004 */
[----:B------:R-:W-:Y:S01]  /*0c60*/  IMAD.U32 R19, RZ, RZ, UR14 ;  /* 0x0000000eff137e24 */ /* 0x000fe2000f8e00ff */
[----:B------:R-:W-:Y:S01]  /*0c70*/  UIMAD.WIDE.U32 UR20, UR14, 0x4, UR6 ;  /* 0x000000040e1478a5 */ /* 0x000fe2000f8e0006 */
[----:B------:R-:W-:Y:S01]  /*0c80*/  IMAD.MOV.U32 R3, RZ, RZ, 0x3f800000 ;  /* 0x3f800000ff037424 */ /* 0x000fe200078e00ff */
[----:B------:R-:W-:Y:S01]  /*0c90*/  UMOV UR12, 0x400 ;  /* 0x00000400000c7882 */ /* 0x000fe20000000000 */
[----:B------:R-:W-:Y:S02]  /*0ca0*/  HFMA2 R15, -RZ, RZ, 0, 5.9604644775390625e-08 ;  /* 0x00000001ff0f7431 */ /* 0x000fe400000001ff */
[----:B-1234-:R-:W-:Y:S01]  /*0cb0*/  IMAD.U32 R6, RZ, RZ, UR18 ;  /* 0x00000012ff067e24 */ /* 0x01efe2000f8e00ff */
[----:B------:R1:W-:Y:S01]  /*0cc0*/  STG.E desc[UR16][R4.64], R19 ;  /* 0x0000001304007986 */ /* 0x0003e2000c101910 */
[----:B------:R-:W-:-:S02]  /*0cd0*/  IMAD.U32 R7, RZ, RZ, UR19 ;  /* 0x00000013ff077e24 */ /* 0x000fc4000f8e00ff */
[----:B------:R-:W-:Y:S02]  /*0ce0*/  IMAD.U32 R8, RZ, RZ, UR20 ;  /* 0x00000014ff087e24 */ /* 0x000fe4000f8e00ff */
[----:B------:R-:W-:Y:S01]  /*0cf0*/  IMAD.U32 R9, RZ, RZ, UR21 ;  /* 0x00000015ff097e24 */ /* 0x000fe2000f8e00ff */
[----:B------:R1:W-:Y:S01]  /*0d00*/  STG.E desc[UR16][R6.64], R3 ;  /* 0x0000000306007986 */ /* 0x0003e2000c101910 */
[----:B------:R-:W-:Y:S02]  /*0d10*/  IMAD.U32 R21, RZ, RZ, UR14 ;  /* 0x0000000eff157e24 */ /* 0x000fe4000f8e00ff */
[----:B------:R-:W-:Y:S01]  /*0d20*/  IMAD.U32 R10, RZ, RZ, UR8 ;  /* 0x00000008ff0a7e24 */ /* 0x000fe2000f8e00ff */
[----:B------:R1:W-:Y:S01]  /*0d30*/  STG.E desc[UR16][R8.64], RZ ;  /* 0x000000ff08007986 */ /* 0x0003e2000c101910 */
[----:B------:R-:W-:Y:S02]  /*0d40*/  IMAD.U32 R11, RZ, RZ, UR9 ;  /* 0x00000009ff0b7e24 */ /* 0x000fe4000f8e00ff */
[----:B------:R-:W-:-:S02]  /*0d50*/  IMAD.MOV.U32 R14, RZ, RZ, 0x1 ;  /* 0x00000001ff0e7424 */ /* 0x000fc400078e00ff */
[----:B------:R-:W-:Y:S01]  /*0d60*/  IMAD.U32 R12, RZ, RZ, UR8 ;  /* 0x00000008ff0c7e24 */ /* 0x000fe2000f8e00ff */
[----:B0-----:R-:W-:Y:S01]  /*0d70*/  ULEA UR12, UR13, UR12, 0x18 ;  /* 0x0000000c0d0c7291 */ /* 0x001fe2000f8ec0ff */
[----:B------:R-:W-:Y:S01]  /*0d80*/  IMAD.U32 R13, RZ, RZ, UR9 ;  /* 0x00000009ff0d7e24 */ /* 0x000fe2000f8e00ff */
[----:B------:R1:W-:Y:S04]  /*0d90*/  STG.E desc[UR16][R10.64], R21 ;  /* 0x000000150a007986 */ /* 0x0003e8000c101910 */
[----:B------:R1:W-:Y:S04]  /*0da0*/  STG.E desc[UR16][R12.64+0x4], RZ ;  /* 0x000004ff0c007986 */ /* 0x0003e8000c101910 */
[----:B------:R1:W-:Y:S02]  /*0db0*/  STS.64 [UR12], R14 ;  /* 0x0000000eff007988 */ /* 0x0003e40008000a0c */
.L_x_15:
[----:B------:R-:W-:Y:S05]  /*0dc0*/  BSYNC.RECONVERGENT B0 ;  /* 0x0000000000007941 */ /* 0x000fea0003800200 */
.L_x_14:
[----:B------:R-:W0:Y:S08]  /*0dd0*/  S2UR UR13, SR_CgaCtaId ;  /* 0x00000000000d79c3 */ /* 0x000e300000008800 */
[----:B------:R-:W-:Y:S06]  /*0de0*/  BAR.SYNC.DEFER_BLOCKING 0x0 ;  /* 0x0000000000007b1d */ /* 0x000fec0000010000 */
[----:B------:R-:W-:-:S02]  /*0df0*/  UMOV UR12, 0x400 ;  /* 0x00000400000c7882 */ /* 0x000fc40000000000 */
[----:B0-----:R-:W-:-:S06]  /*0e00*/  ULEA UR12, UR13, UR12, 0x18 ;  /* 0x0000000c0d0c7291 */ /* 0x001fcc000f8ec0ff */
[----:B------:R-:W-:-:S05]  /*0e10*/  MOV R0, UR12 ;  /* 0x0000000c00007c02 */ /* 0x000fca0008000f00 */
[----:B-1234-:R-:W0:Y:S02]  /*0e20*/  LDS R7, [R0] ;  /* 0x0000000000077984 */ /* 0x01ee240000000800 */
[----:B0-----:R-:W-:-:S13]  /*0e30*/  ISETP.GE.AND P1, PT, R7, 0x1, PT ;  /* 0x000000010700780c */ /* 0x001fda0003f26270 */
[----:B------:R-:W-:Y:S05]  /*0e40*/  @!P1 BRA `(.L_x_16) ;  /* 0x00000004006c9947 */ /* 0x000fea0003800000 */
[----:B------:R-:W-:-:S07]  /*0e50*/  IMAD.MOV.U32 R16, RZ, RZ, RZ ;  /* 0x000000ffff107224 */ /* 0x000fce00078e00ff */
.L_x_23:
[----:B------:R-:W-:Y:S01]  /*0e60*/  IMAD.WIDE.U32 R8, R16, 0x4, R4 ;  /* 0x0000000410087825 */ /* 0x000fe200078e0004 */
[----:B0-----:R-:W0:Y:S04]  /*0e70*/  LDC.64 R6, c[0x0][0x390] ;  /* 0x0000e400ff067b82 */ /* 0x001e280000000a00 */
[----:B------:R-:W0:Y:S02]  /*0e80*/  LDG.E R0, desc[UR16][R8.64] ;  /* 0x0000001008007981 */ /* 0x000e24000c1e1900 */
[----:B0-----:R-:W-:-:S05]  /*0e90*/  IMAD.WIDE R6, R0, 0x4, R6 ;  /* 0x0000000400067825 */ /* 0x001fca00078e0206 */
[----:B------:R-:W2:Y:S04]  /*0ea0*/  LDG.E R3, desc[UR16][R6.64+0x4] ;  /* 0x0000041006037981 */ /* 0x000ea8000c1e1900 */
[----:B------:R-:W2:Y:S01]  /*0eb0*/  LDG.E R10, desc[UR16][R6.64] ;  /* 0x00000010060a7981 */ /* 0x000ea2000c1e1900 */
[----:B------:R-:W-:Y:S02]  /*0ec0*/  VIADD R16, R16, 0x1 ;  /* 0x0000000110107836 */ /* 0x000fe40000000000 */
[----:B--2---:R-:W-:-:S05]  /*0ed0*/  IMAD.IADD R3, R3, 0x1, -R10 ;  /* 0x0000000103037824 */ /* 0x004fca00078e0a0a */
[----:B------:R-:W-:-:S13]  /*0ee0*/  ISETP.GE.AND P1, PT, R2, R3, PT ;  /* 0x000000030200720c */ /* 0x000fda0003f26270 */
[----:B------:R-:W-:Y:S05]  /*0ef0*/  @P1 BRA `(.L_x_17) ;  /* 0x00000004001c1947 */ /* 0x000fea0003800000 */
[----:B------:R-:W0:Y:S01]  /*0f00*/  LDC.64 R8, c[0x0][0x388] ;  /* 0x0000e200ff087b82 */ /* 0x000e220000000a00 */
[----:B------:R-:W-:Y:S02]  /*0f10*/  IMAD.MOV.U32 R11, RZ, RZ, 0x4 ;  /* 0x00000004ff0b7424 */ /* 0x000fe400078e00ff */
[----:B------:R-:W-:Y:S02]  /*0f20*/  IMAD.MOV.U32 R13, RZ, RZ, 0x4 ;  /* 0x00000004ff0d7424 */ /* 0x000fe400078e00ff */
[----:B------:R-:W-:Y:S02]  /*0f30*/  IMAD.MOV.U32 R18, RZ, RZ, R2 ;  /* 0x000000ffff127224 */ /* 0x000fe400078e0002 */
[----:B------:R-:W-:-:S04]  /*0f40*/  IMAD.WIDE R10, R0, R11, UR6 ;  /* 0x00000006000a7e25 */ /* 0x000fc8000f8e020b */
[----:B------:R-:W-:-:S07]  /*0f50*/  IMAD.WIDE R12, R0, R13, UR4 ;  /* 0x00000004000c7e25 */ /* 0x000fce000f8e020d */
.L_x_22:
[----:B01----:R-:W2:Y:S01]  /*0f60*/  LDG.E R15, desc[UR16][R6.64] ;  /* 0x00000010060f7981 */ /* 0x003ea2000c1e1900 */
[----:B------:R-:W-:-:S03]  /*0f70*/  IMAD.MOV.U32 R14, RZ, RZ, 0x4 ;  /* 0x00000004ff0e7424 */ /* 0x000fc600078e00ff */
[----:B------:R1:W5:Y:S01]  /*0f80*/  LDG.E R22, desc[UR16][R10.64] ;  /* 0x000000100a167981 */ /* 0x000362000c1e1900 */
[----:B--2---:R-:W-:-:S05]  /*0f90*/  IADD3 R15, PT, PT, R15, R18, RZ ;  /* 0x000000120f0f7210 */ /* 0x004fca0007ffe0ff */
[----:B0-----:R-:W-:-:S05]  /*0fa0*/  IMAD.WIDE R20, R15, 0x4, R8 ;  /* 0x000000040f147825 */ /* 0x001fca00078e0208 */
[----:B------:R-:W2:Y:S02]  /*0fb0*/  LDG.E R19, desc[UR16][R20.64] ;  /* 0x0000001014137981 */ /* 0x000ea4000c1e1900 */
[----:B--2---:R-:W-:-:S05]  /*0fc0*/  IMAD.WIDE R14, R19, R14, UR6 ;  /* 0x00000006130e7e25 */ /* 0x004fca000f8e020e */
[----:B------:R-:W2:Y:S01]  /*0fd0*/  LDG.E R23, desc[UR16][R14.64] ;  /* 0x000000100e177981 */ /* 0x000ea2000c1e1900 */
[----:B------:R-:W-:Y:S05]  /*0fe0*/  YIELD ;  /* 0x0000000000007946 */ /* 0x000fea0003800000 */
[----:B------:R-:W-:Y:S01]  /*0ff0*/  BSSY.RECONVERGENT B0, `(.L_x_18) ;  /* 0x0000018000007945 */ /* 0x000fe20003800200 */
[----:B------:R-:W-:Y:S01]  /*1000*/  VIADD R18, R18, 0x20 ;  /* 0x0000002012127836 */ /* 0x000fe20000000000 */
[----:B--2---:R-:W-:-:S13]  /*1010*/  ISETP.NE.AND P1, PT, R23, -0x1, PT ;  /* 0xffffffff1700780c */ /* 0x004fda0003f25270 */
[----:B-1----:R-:W-:Y:S05]  /*1020*/  @P1 BRA `(.L_x_19) ;  /* 0x0000000000501947 */ /* 0x002fea0003800000 */
[----:B------:R-:W0:Y:S01]  /*1030*/  S2R R21, SR_LANEID ;  /* 0x0000000000157919 */ /* 0x000e220000000000 */
[----:B------:R-:W1:Y:S01]  /*1040*/  S2UR UR13, SR_CgaCtaId ;  /* 0x00000000000d79c3 */ /* 0x000e620000008800 */
[----:B------:R-:W-:Y:S01]  /*1050*/  VOTEU.ANY UR15, UPT, PT ;  /* 0x00000000000f7886 */ /* 0x000fe200038e0100 */
[----:B------:R-:W-:Y:S01]  /*1060*/  UMOV UR12, 0x400 ;  /* 0x00000400000c7882 */ /* 0x000fe20000000000 */
[----:B------:R-:W0:Y:S01]  /*1070*/  FLO.U32 R26, UR15 ;  /* 0x0000000f001a7d00 */ /* 0x000e2200080e0000 */
[----:B------:R-:W2:Y:S01]  /*1080*/  S2R R20, SR_LTMASK ;  /* 0x0000000000147919 */ /* 0x000ea20000003900 */
[----:B-----5:R-:W-:-:S05]  /*1090*/  VIADD R25, R22, 0x1 ;  /* 0x0000000116197836 */ /* 0x020fca0000000000 */
[----:B------:R-:W-:Y:S01]  /*10a0*/  STG.E desc[UR16][R14.64], R25 ;  /* 0x000000190e007986 */ /* 0x000fe2000c101910 */
[----:B------:R-:W3:Y:S01]  /*10b0*/  POPC R24, UR15 ;  /* 0x0000000f00187d09 */ /* 0x000ee20008000000 */
[----:B-1----:R-:W-:Y:S01]  /*10c0*/  ULEA UR12, UR13, UR12, 0x18 ;  /* 0x0000000c0d0c7291 */ /* 0x002fe2000f8ec0ff */
[----:B0-----:R-:W-:Y:S02]  /*10d0*/  ISETP.EQ.U32.AND P1, PT, R26, R21, PT ;  /* 0x000000151a00720c */ /* 0x001fe40003f22070 */
[----:B--2---:R-:W-:-:S06]  /*10e0*/  LOP3.LUT R28, R20, UR15, RZ, 0xc0, !PT ;  /* 0x0000000f141c7c12 */ /* 0x004fcc000f8ec0ff */
[----:B------:R-:W0:Y:S05]  /*10f0*/  POPC R28, R28 ;  /* 0x0000001c001c7309 */ /* 0x000e2a0000000000 */
[----:B---3--:R-:W1:Y:S04]  /*1100*/  @P1 ATOMS.ADD R27, [UR12], R24 ;  /* 0x00000018ff1b198c */ /* 0x008e68000800000c */
[----:B-1----:R-:W0:Y:S02]  /*1110*/  SHFL.IDX PT, R21, R27, R26, 0x1f ;  /* 0x00001f1a1b157589 */ /* 0x002e2400000e0000 */
[----:B0-----:R-:W-:-:S04]  /*1120*/  IMAD.IADD R21, R21, 0x1, R28 ;  /* 0x0000000115157824 */ /* 0x001fc800078e021c */
[----:B------:R-:W-:-:S05]  /*1130*/  IMAD.WIDE R20, R21, 0x4, R4 ;  /* 0x0000000415147825 */ /* 0x000fca00078e0204 */
[----:B------:R0:W-:Y:S04]  /*1140*/  STG.E desc[UR16][R20.64], R19 ;  /* 0x0000001314007986 */ /* 0x0001e8000c101910 */
[----:B------:R0:W5:Y:S04]  /*1150*/  LDG.E R23, desc[UR16][R14.64] ;  /* 0x000000100e177981 */ /* 0x000168000c1e1900 */
[----:B------:R0:W5:Y:S02]  /*1160*/  LDG.E R22, desc[UR16][R10.64] ;  /* 0x000000100a167981 */ /* 0x000164000c1e1900 */
.L_x_19:
[----:B------:R-:W-:Y:S05]  /*1170*/  BSYNC.RECONVERGENT B0 ;  /* 0x0000000000007941 */ /* 0x000fea0003800200 */
.L_x_18:
[----:B-----5:R-:W-:Y:S01]  /*1180*/  VIADD R22, R22, 0x1 ;  /* 0x0000000116167836 */ /* 0x020fe20000000000 */
[----:B------:R-:W-:Y:S01]  /*1190*/  BSSY.RECONVERGENT B0, `(.L_x_20) ;  /* 0x000001c000007945 */ /* 0x000fe20003800200 */
[----:B------:R-:W-:-:S03]  /*11a0*/  ISETP.GE.AND P2, PT, R18, R3, PT ;  /* 0x000000031200720c */ /* 0x000fc60003f46270 */
[----:B------:R-:W-:-:S13]  /*11b0*/  ISETP.NE.AND P1, PT, R23, R22, PT ;  /* 0x000000161700720c */ /* 0x000fda0003f25270 */
[----:B------:R-:W-:Y:S05]  /*11c0*/  @P1 BRA `(.L_x_21) ;  /* 0x0000000000601947 */ /* 0x000fea0003800000 */
[----:B0-----:R-:W-:Y:S01]  /*11d0*/  IMAD.MOV.U32 R14, RZ, RZ, 0x4 ;  /* 0x00000004ff0e7424 */ /* 0x001fe200078e00ff */
[----:B------:R-:W2:Y:S03]  /*11e0*/  LDG.E R21, desc[UR16][R12.64] ;  /* 0x000000100c157981 */ /* 0x000ea6000c1e1900 */
[----:B------:R-:W-:-:S05]  /*11f0*/  IMAD.WIDE R14, R19, R14, UR4 ;  /* 0x00000004130e7e25 */ /* 0x000fca000f8e020e */
[----:B------:R-:W2:Y:S01]  /*1200*/  LDG.E R20, desc[UR16][R14.64] ;  /* 0x000000100e147981 */ /* 0x000ea2000c1e1900 */
[----:B------:R-:W0:Y:S01]  /*1210*/  S2R R22, SR_LANEID ;  /* 0x0000000000167919 */ /* 0x000e220000000000 */
[----:B------:R-:W1:Y:S01]  /*1220*/  S2UR UR13, SR_CgaCtaId ;  /* 0x00000000000d79c3 */ /* 0x000e620000008800 */
[----:B------:R-:W-:Y:S02]  /*1230*/  VOTEU.ANY UR15, UPT, PT ;  /* 0x00000000000f7886 */ /* 0x000fe400038e0100 */
[----:B------:R-:W0:Y:S01]  /*1240*/  FLO.U32 R25, UR15 ;  /* 0x0000000f00197d00 */ /* 0x000e2200080e0000 */
[----:B------:R-:W-:-:S07]  /*1250*/  UMOV UR12, 0x400 ;  /* 0x00000400000c7882 */ /* 0x000fce0000000000 */
[----:B------:R-:W3:Y:S01]  /*1260*/  POPC R24, UR15 ;  /* 0x0000000f00187d09 */ /* 0x000ee20008000000 */
[----:B------:R-:W4:Y:S01]  /*1270*/  S2R R26, SR_LTMASK ;  /* 0x00000000001a7919 */ /* 0x000f220000003900 */
[----:B-1----:R-:W-:Y:S01]  /*1280*/  ULEA UR12, UR13, UR12, 0x18 ;  /* 0x0000000c0d0c7291 */ /* 0x002fe2000f8ec0ff */
[----:B0-----:R-:W-:-:S13]  /*1290*/  ISETP.EQ.U32.AND P1, PT, R25, R22, PT ;  /* 0x000000161900720c */ /* 0x001fda0003f22070 */
[----:B---3--:R-:W0:Y:S01]  /*12a0*/  @P1 ATOMS.ADD R24, [UR12+0x4], R24 ;  /* 0x00000418ff18198c */ /* 0x008e22000800000c */
[----:B----4-:R-:W-:-:S04]  /*12b0*/  LOP3.LUT R26, R26, UR15, RZ, 0xc0, !PT ;  /* 0x0000000f1a1a7c12 */ /* 0x010fc8000f8ec0ff */
[----:B------:R-:W1:Y:S01]  /*12c0*/  POPC R23, R26 ;  /* 0x0000001a00177309 */ /* 0x000e620000000000 */
[----:B0-----:R-:W1:Y:S01]  /*12d0*/  SHFL.IDX PT, R22, R24, R25, 0x1f ;  /* 0x00001f1918167589 */ /* 0x001e6200000e0000 */
[----:B------:R-:W-:Y:S01]  /*12e0*/  IMAD.MOV.U32 R27, RZ, RZ, 0x8 ;  /* 0x00000008ff1b7424 */ /* 0x000fe200078e00ff */
[----:B-1----:R-:W-:Y:S01]  /*12f0*/  IADD3 R22, PT, PT, R22, R23, RZ ;  /* 0x0000001716167210 */ /* 0x002fe20007ffe0ff */
[----:B--2---:R-:W-:-:S04]  /*1300*/  FADD R23, R21, R20 ;  /* 0x0000001415177221 */ /* 0x004fc80000000000 */
[----:B------:R-:W-:Y:S01]  /*1310*/  IMAD.WIDE R20, R22, R27, UR8 ;  /* 0x0000000816147e25 */ /* 0x000fe2000f8e021b */
[----:B------:R1:W-:Y:S04]  /*1320*/  STG.E desc[UR16][R14.64], R23 ;  /* 0x000000170e007986 */ /* 0x0003e8000c101910 */
[----:B------:R1:W-:Y:S04]  /*1330*/  STG.E desc[UR16][R20.64], R19 ;  /* 0x0000001314007986 */ /* 0x0003e8000c101910 */
[----:B------:R1:W-:Y:S02]  /*1340*/  STG.E desc[UR16][R20.64+0x4], R0 ;  /* 0x0000040014007986 */ /* 0x0003e4000c101910 */
.L_x_21:
[----:B------:R-:W-:Y:S05]  /*1350*/  BSYNC.RECONVERGENT B0 ;  /* 0x0000000000007941 */ /* 0x000fea0003800200 */
.L_x_20:
[----:B------:R-:W-:Y:S05]  /*1360*/  @!P2 BRA `(.L_x_22) ;  /* 0xfffffff800fca947 */ /* 0x000fea000383ffff */
.L_x_17:
[----:B------:R-:W-:Y:S05]  /*1370*/  WARPSYNC.ALL ;  /* 0x0000000000007948 */ /* 0x000fea0003800000 */
[----:B------:R-:W2:Y:S08]  /*1380*/  S2UR UR13, SR_CgaCtaId ;  /* 0x00000000000d79c3 */ /* 0x000eb00000008800 */
[----:B------:R-:W-:Y:S06]  /*1390*/  BAR.SYNC.DEFER_BLOCKING 0x0 ;  /* 0x0000000000007b1d */ /* 0x000fec0000010000 */
[----:B------:R-:W-:-:S02]  /*13a0*/  UMOV UR12, 0x400 ;  /* 0x00000400000c7882 */ /* 0x000fc40000000000 */
[----:B--2---:R-:W-:-:S06]  /*13b0*/  ULEA UR12, UR13, UR12, 0x18 ;  /* 0x0000000c0d0c7291 */ /* 0x004fcc000f8ec0ff */
[----:B-1----:R-:W-:-:S05]  /*13c0*/  IMAD.U32 R0, RZ, RZ, UR12 ;  /* 0x0000000cff007e24 */ /* 0x002fca000f8e00ff */
[----:B------:R-:W1:Y:S02]  /*13d0*/  LDS R7, [R0] ;  /* 0x0000000000077984 */ /* 0x000e640000000800 */
[----:B-1----:R-:W-:-:S13]  /*13e0*/  ISETP.GE.AND P1, PT, R16, R7, PT ;  /* 0x000000071000720c */ /* 0x002fda0003f26270 */
[----:B------:R-:W-:Y:S05]  /*13f0*/  @!P1 BRA `(.L_x_23) ;  /* 0xfffffff800989947 */ /* 0x000fea000383ffff */
.L_x_16:
[----:B------:R-:W-:Y:S04]  /*1400*/  BSSY.RECONVERGENT B0, `(.L_x_24) ;  /* 0x000000d000007945 */ /* 0x000fe80003800200 */
[----:B------:R-:W-:Y:S05]  /*1410*/  @P0 BRA `(.L_x_25) ;  /* 0x00000000002c0947 */ /* 0x000fea0003800000 */
[----:B------:R-:W-:Y:S01]  /*1420*/  IMAD.WIDE R6, R7, 0x4, R4 ;  /* 0x0000000407067825 */ /* 0x000fe200078e0204 */
[----:B------:R-:W1:Y:S05]  /*1430*/  LDS R3, [R0+0x4] ;  /* 0x0000040000037984 */ /* 0x000e6a0000000800 */
[----:B------:R-:W2:Y:S02]  /*1440*/  LDG.E R6, desc[UR16][R6.64+-0x4] ;  /* 0xfffffc1006067981 */ /* 0x000ea4000c1e1900 */
[----:B--2---:R-:W-:-:S13]  /*1450*/  R2UR UR12, R6 ;  /* 0x00000000060c72ca */ /* 0x004fda00000e0000 */
[----:B------:R-:W-:-:S06]  /*1460*/  UIMAD.WIDE UR12, UR12, 0x4, UR6 ;  /* 0x000000040c0c78a5 */ /* 0x000fcc000f8e0206 */
[----:B------:R-:W-:Y:S02]  /*1470*/  IMAD.U32 R9, RZ, RZ, UR13 ;  /* 0x0000000dff097e24 */ /* 0x000fe4000f8e00ff */
[----:B------:R-:W-:-:S05]  /*1480*/  IMAD.U32 R8, RZ, RZ, UR12 ;  /* 0x0000000cff087e24 */ /* 0x000fca000f8e00ff */
[----:B------:R-:W2:Y:S01]  /*1490*/  LDG.E R9, desc[UR16][R8.64] ;  /* 0x0000001008097981 */ /* 0x000ea2000c1e1900 */
[----:B-1----:R-:W-:-:S05]  /*14a0*/  VIADD R3, R3, 0xffffffff ;  /* 0xffffffff03037836 */ /* 0x002fca0000000000 */
[----:B------:R1:W-:Y:S04]  /*14b0*/  STS [R0+0x4], R3 ;  /* 0x0000040300007388 */ /* 0x0003e80000000800 */
[----:B--2---:R1:W-:Y:S02]  /*14c0*/  STS [R0], R9 ;  /* 0x0000000900007388 */ /* 0x0043e40000000800 */
.L_x_25:
[----:B------:R-:W-:Y:S05]  /*14d0*/  BSYNC.RECONVERGENT B0 ;  /* 0x0000000000007941 */ /* 0x000fea0003800200 */
.L_x_24:
[----:B------:R-:W-:Y:S06]  /*14e0*/  BAR.SYNC.DEFER_BLOCKING 0x0 ;  /* 0x0000000000007b1d */ /* 0x000fec0000010000 */
[----:B------:R-:W2:Y:S01]  /*14f0*/  LDCU UR15, c[0x0][0x380] ;  /* 0x00007000ff0f77ac */ /* 0x000ea20008000800 */
[----:B------:R-:W-:Y:S01]  /*1500*/  BSSY.RECONVERGENT B0, `(.L_x_26) ;  /* 0x0000073000007945 */ /* 0x000fe20003800200 */
[----:B------:R-:W3:Y:S01]  /*1510*/  LDCU.64 UR12, c[0x0][0x3c8] ;  /* 0x00007900ff0c77ac */ /* 0x000ee20008000a00 */
[----:B------:R4:W0:Y:S01]  /*1520*/  LDS R7, [R0+0x4] ;  /* 0x0000040000077984 */ /* 0x0008220000000800 */
[----:B--2---:R-:W-:-:S13]  /*1530*/  ISETP.GT.U32.AND P0, PT, R2, UR15, PT ;  /* 0x0000000f02007c0c */ /* 0x004fda000bf04070 */
[----:B---34-:R-:W-:Y:S05]  /*1540*/  @P0 BRA `(.L_x_27) ;  /* 0x0000000400b80947 */ /* 0x018fea0003800000 */
[C---:B------:R-:W-:Y:S01]  /*1550*/  ISETP.GE.U32.AND P1, PT, R17.reuse, 0xe0, PT ;  /* 0x000000e01100780c */ /* 0x040fe20003f26070 */
[----:B------:R-:W-:Y:S01]  /*1560*/  BSSY.RECONVERGENT B1, `(.L_x_28) ;  /* 0x000001a000017945 */ /* 0x000fe20003800200 */
[----:B-1----:R-:W-:Y:S01]  /*1570*/  LEA.HI R3, R17, 0x1, RZ, 0x1b ;  /* 0x0000000111037811 */ /* 0x002fe200078fd8ff */
[----:B------:R-:W-:-:S03]  /*1580*/  IMAD.MOV.U32 R6, RZ, RZ, R2 ;  /* 0x000000ffff067224 */ /* 0x000fc600078e0002 */
[----:B------:R-:W-:-:S04]  /*1590*/  LOP3.LUT R13, R3, 0x7, RZ, 0xc0, !PT ;  /* 0x00000007030d7812 */ /* 0x000fc800078ec0ff */
[----:B------:R-:W-:-:S03]  /*15a0*/  ISETP.NE.AND P0, PT, R13, RZ, PT ;  /* 0x000000ff0d00720c */ /* 0x000fc60003f05270 */
[----:B------:R-:W-:Y:S10]  /*15b0*/  @!P1 BRA `(.L_x_29) ;  /* 0x0000000000509947 */ /* 0x000ff40003800000 */
[----:B0-----:R-:W-:Y:S01]  /*15c0*/  LEA.HI R11, R17, 0x1, RZ, 0x1b ;  /* 0x00000001110b7811 */ /* 0x001fe200078fd8ff */
[----:B------:R-:W-:Y:S01]  /*15d0*/  IMAD.MOV.U32 R6, RZ, RZ, R2 ;  /* 0x000000ffff067224 */ /* 0x000fe200078e0002 */
[----:B------:R-:W-:Y:S02]  /*15e0*/  MOV R10, RZ ;  /* 0x000000ff000a7202 */ /* 0x000fe40000000f00 */
[----:B------:R-:W-:-:S07]  /*15f0*/  LOP3.LUT R11, R11, 0xffffff8, RZ, 0xc0, !PT ;  /* 0x0ffffff80b0b7812 */ /* 0x000fce00078ec0ff */
.L_x_30:
[----:B-1----:R-:W-:Y:S01]  /*1600*/  IADD3 R9, P1, PT, R6, UR22, RZ ;  /* 0x0000001606097c10 */ /* 0x002fe2000ff3e0ff */
[----:B------:R-:W-:Y:S02]  /*1610*/  VIADD R10, R10, 0x8 ;  /* 0x000000080a0a7836 */ /* 0x000fe40000000000 */
[----:B------:R-:W-:Y:S02]  /*1620*/  VIADD R6, R6, 0x100 ;  /* 0x0000010006067836 */ /* 0x000fe40000000000 */
[----:B------:R-:W-:Y:S01]  /*1630*/  IMAD.X R12, RZ, RZ, RZ, P1 ;  /* 0x000000ffff0c7224 */ /* 0x000fe200008e06ff */
[----:B------:R-:W-:-:S04]  /*1640*/  LEA R8, P1, R9, UR12, 0x2 ;  /* 0x0000000c09087c11 */ /* 0x000fc8000f8210ff */
[----:B------:R-:W-:Y:S02]  /*1650*/  LEA.HI.X R9, R9, UR13, R12, 0x2, P1 ;  /* 0x0000000d09097c11 */ /* 0x000fe400088f140c */
[----:B------:R-:W-:-:S03]  /*1660*/  ISETP.NE.AND P1, PT, R10, R11, PT ;  /* 0x0000000b0a00720c */ /* 0x000fc60003f25270 */
        /* <DEDUP_REMOVED lines=9> */
.L_x_29:
[----:B------:R-:W-:Y:S05]  /*1700*/  BSYNC.RECONVERGENT B1 ;  /* 0x0000000000017941 */ /* 0x000fea0003800200 */
.L_x_28:
[----:B------:R-:W-:Y:S04]  /*1710*/  BSSY.RECONVERGENT B1, `(.L_x_31) ;  /* 0x0000027000017945 */ /* 0x000fe80003800200 */
[----:B------:R-:W-:Y:S05]  /*1720*/  @!P0 BRA `(.L_x_32) ;  /* 0x0000000000948947 */ /* 0x000fea0003800000 */
[----:B-1----:R-:W-:Y:S01]  /*1730*/  VIADD R8, R13, 0xffffffff ;  /* 0xffffffff0d087836 */ /* 0x002fe20000000000 */
[----:B------:R-:W-:Y:S01]  /*1740*/  LOP3.LUT R9, R3, 0x3, RZ, 0xc0, !PT ;  /* 0x0000000303097812 */ /* 0x000fe200078ec0ff */
[----:B------:R-:W-:Y:S03]  /*1750*/  BSSY.RECONVERGENT B2, `(.L_x_33) ;  /* 0x000000e000027945 */ /* 0x000fe60003800200 */
[----:B------:R-:W-:Y:S02]  /*1760*/  ISETP.GE.U32.AND P0, PT, R8, 0x3, PT ;  /* 0x000000030800780c */ /* 0x000fe40003f06070 */
[----:B------:R-:W-:-:S11]  /*1770*/  ISETP.NE.AND P1, PT, R9, RZ, PT ;  /* 0x000000ff0900720c */ /* 0x000fd60003f25270 */
[----:B------:R-:W-:Y:S05]  /*1780*/  @!P0 BRA `(.L_x_34) ;  /* 0x0000000000288947 */ /* 0x000fea0003800000 */
[----:B------:R-:W1:Y:S01]  /*1790*/  LDCU.64 UR18, c[0x0][0x3c8] ;  /* 0x00007900ff1277ac */ /* 0x000e620008000a00 */
[C---:B------:R-:W-:Y:S02]  /*17a0*/  IADD3 R9, P0, PT, R6.reuse, UR22, RZ ;  /* 0x0000001606097c10 */ /* 0x040fe4000ff1e0ff */
[----:B------:R-:W-:-:S03]  /*17b0*/  IADD3 R6, PT, PT, R6, 0x80, RZ ;  /* 0x0000008006067810 */ /* 0x000fc60007ffe0ff */
[----:B0-----:R-:W-:Y:S01]  /*17c0*/  IMAD.X R10, RZ, RZ, RZ, P0 ;  /* 0x000000ffff0a7224 */ /* 0x001fe200000e06ff */
[----:B-1----:R-:W-:-:S04]  /*17d0*/  LEA R8, P0, R9, UR18, 0x2 ;  /* 0x0000001209087c11 */ /* 0x002fc8000f8010ff */
[----:B------:R-:W-:-:S05]  /*17e0*/  LEA.HI.X R9, R9, UR19, R10, 0x2, P0 ;  /* 0x0000001309097c11 */ /* 0x000fca00080f140a */
[----:B------:R1:W-:Y:S04]  /*17f0*/  STG.E desc[UR16][R8.64], RZ ;  /* 0x000000ff08007986 */ /* 0x0003e8000c101910 */
[----:B------:R1:W-:Y:S04]  /*1800*/  STG.E desc[UR16][R8.64+0x80], RZ ;  /* 0x000080ff08007986 */ /* 0x0003e8000c101910 */
[----:B------:R1:W-:Y:S04]  /*1810*/  STG.E desc[UR16][R8.64+0x100], RZ ;  /* 0x000100ff08007986 */ /* 0x0003e8000c101910 */
[----:B------:R1:W-:Y:S02]  /*1820*/  STG.E desc[UR16][R8.64+0x180], RZ ;  /* 0x000180ff08007986 */ /* 0x0003e4000c101910 */
.L_x_34:
[----:B------:R-:W-:Y:S05]  /*1830*/  BSYNC.RECONVERGENT B2 ;  /* 0x0000000000027941 */ /* 0x000fea0003800200 */
.L_x_33:
[----:B------:R-:W-:Y:S05]  /*1840*/  @!P1 BRA `(.L_x_32) ;  /* 0x00000000004c9947 */ /* 0x000fea0003800000 */
[C---:B------:R-:W-:Y:S01]  /*1850*/  LOP3.LUT P0, RZ, R17.reuse, 0x20, RZ, 0xc0, !PT ;  /* 0x0000002011ff7812 */ /* 0x040fe2000780c0ff */
[----:B------:R-:W-:Y:S01]  /*1860*/  BSSY.RECONVERGENT B2, `(.L_x_35) ;  /* 0x000000c000027945 */ /* 0x000fe20003800200 */
[----:B------:R-:W-:-:S11]  /*1870*/  LOP3.LUT P1, RZ, R17, 0x60, RZ, 0xc0, !PT ;  /* 0x0000006011ff7812 */ /* 0x000fd6000782c0ff */
[----:B------:R-:W2:Y:S02]  /*1880*/  @!P0 LDC.64 R12, c[0x0][0x3c8] ;  /* 0x0000f200ff0c8b82 */ /* 0x000ea40000000a00 */
[----:B------:R-:W-:Y:S05]  /*1890*/  @!P1 BRA `(.L_x_36) ;  /* 0x0000000000209947 */ /* 0x000fea0003800000 */
[----:B------:R-:W3:Y:S01]  /*18a0*/  LDCU.64 UR18, c[0x0][0x3c8] ;  /* 0x00007900ff1277ac */ /* 0x000ee20008000a00 */
[C---:B-1----:R-:W-:Y:S01]  /*18b0*/  IADD3 R9, P1, PT, R6.reuse, UR22, RZ ;  /* 0x0000001606097c10 */ /* 0x042fe2000ff3e0ff */
[----:B------:R-:W-:-:S04]  /*18c0*/  VIADD R6, R6, 0x40 ;  /* 0x0000004006067836 */ /* 0x000fc80000000000 */
[----:B0-----:R-:W-:Y:S01]  /*18d0*/  IMAD.X R10, RZ, RZ, RZ, P1 ;  /* 0x000000ffff0a7224 */ /* 0x001fe200008e06ff */
[----:B---3--:R-:W-:-:S04]  /*18e0*/  LEA R8, P1, R9, UR18, 0x2 ;  /* 0x0000001209087c11 */ /* 0x008fc8000f8210ff */
[----:B------:R-:W-:-:S05]  /*18f0*/  LEA.HI.X R9, R9, UR19, R10, 0x2, P1 ;  /* 0x0000001309097c11 */ /* 0x000fca00088f140a */
[----:B------:R3:W-:Y:S04]  /*1900*/  STG.E desc[UR16][R8.64], RZ ;  /* 0x000000ff08007986 */ /* 0x0007e8000c101910 */
[----:B------:R3:W-:Y:S02]  /*1910*/  STG.E desc[UR16][R8.64+0x80], RZ ;  /* 0x000080ff08007986 */ /* 0x0007e4000c101910 */
.L_x_36:
[----:B------:R-:W-:Y:S05]  /*1920*/  BSYNC.RECONVERGENT B2 ;  /* 0x0000000000027941 */ /* 0x000fea0003800200 */
.L_x_35:
[----:B------:R-:W-:-:S05]  /*1930*/  @!P0 IADD3 R6, P1, PT, R6, UR22, RZ ;  /* 0x0000001606068c10 */ /* 0x000fca000ff3e0ff */
[----:B-1-3--:R-:W-:Y:S01]  /*1940*/  @!P0 IMAD.X R9, RZ, RZ, RZ, P1 ;  /* 0x000000ffff098224 */ /* 0x00afe200008e06ff */
[----:B--2---:R-:W-:-:S04]  /*1950*/  @!P0 LEA R8, P1, R6, R12, 0x2 ;  /* 0x0000000c06088211 */ /* 0x004fc800078210ff */
[----:B------:R-:W-:-:S05]  /*1960*/  @!P0 LEA.HI.X R9, R6, R13, R9, 0x2, P1 ;  /* 0x0000000d06098211 */ /* 0x000fca00008f1409 */
[----:B------:R2:W-:Y:S04]  /*1970*/  @!P0 STG.E desc[UR16][R8.64], RZ ;  /* 0x000000ff08008986 */ /* 0x0005e8000c101910 */
.L_x_32:
[----:B------:R-:W-:Y:S05]  /*1980*/  BSYNC.RECONVERGENT B1 ;  /* 0x0000000000017941 */ /* 0x000fea0003800200 */
.L_x_31:
[----:B------:R-:W-:Y:S01]  /*1990*/  LOP3.LUT R6, R3, 0x3, RZ, 0xc0, !PT ;  /* 0x0000000303067812 */ /* 0x000fe200078ec0ff */
[----:B------:R-:W-:Y:S01]  /*19a0*/  BSSY.RECONVERGENT B1, `(.L_x_37) ;  /* 0x0000016000017945 */ /* 0x000fe20003800200 */
[----:B------:R-:W-:Y:S02]  /*19b0*/  IMAD.MOV.U32 R3, RZ, RZ, R2 ;  /* 0x000000ffff037224 */ /* 0x000fe400078e0002 */
[----:B------:R-:W-:-:S13]  /*19c0*/  ISETP.NE.AND P0, PT, R6, RZ, PT ;  /* 0x000000ff0600720c */ /* 0x000fda0003f05270 */
[----:B------:R-:W-:Y:S05]  /*19d0*/  @!P0 BRA `(.L_x_38) ;  /* 0x0000000000488947 */ /* 0x000fea0003800000 */
[----:B-12---:R-:W1:Y:S02]  /*19e0*/  LDC.64 R8, c[0x0][0x3d8] ;  /* 0x0000f600ff087b82 */ /* 0x006e640000000a00 */
[----:B-1----:R-:W-:-:S05]  /*19f0*/  IMAD.WIDE.U32 R8, R2, 0x4, R8 ;  /* 0x0000000402087825 */ /* 0x002fca00078e0008 */
[----:B------:R-:W2:Y:S01]  /*1a00*/  LDG.E R13, desc[UR16][R8.64] ;  /* 0x00000010080d7981 */ /* 0x000ea2000c1e1900 */
[----:B0-----:R-:W-:Y:S01]  /*1a10*/  IMAD.U32 R10, RZ, RZ, UR10 ;  /* 0x0000000aff0a7e24 */ /* 0x001fe2000f8e00ff */
[----:B------:R-:W-:Y:S01]  /*1a20*/  ISETP.NE.AND P0, PT, R6, 0x1, PT ;  /* 0x000000010600780c */ /* 0x000fe20003f05270 */
[----:B------:R-:W-:Y:S01]  /*1a30*/  IMAD.U32 R11, RZ, RZ, UR11 ;  /* 0x0000000bff0b7e24 */ /* 0x000fe2000f8e00ff */
[C---:B------:R-:W-:Y:S01]  /*1a40*/  IADD3 R3, PT, PT, R2.reuse, 0x20, RZ ;  /* 0x0000002002037810 */ /* 0x040fe20007ffe0ff */
[----:B------:R-:W-:-:S05]  /*1a50*/  IMAD.WIDE.U32 R10, R2, 0x4, R10 ;  /* 0x00000004020a7825 */ /* 0x000fca00078e000a */
[----:B--2---:R3:W-:Y:S05]  /*1a60*/  STG.E desc[UR16][R10.64], R13 ;  /* 0x0000000d0a007986 */ /* 0x0047ea000c101910 */
[----:B------:R-:W-:Y:S05]  /*1a70*/  @!P0 BRA `(.L_x_38) ;  /* 0x0000000000208947 */ /* 0x000fea0003800000 */
[----:B---3--:R-:W2:Y:S01]  /*1a80*/  LDG.E R13, desc[UR16][R8.64+0x80] ;  /* 0x00008010080d7981 */ /* 0x008ea2000c1e1900 */
[----:B------:R-:W-:Y:S01]  /*1a90*/  ISETP.NE.AND P0, PT, R6, 0x2, PT ;  /* 0x000000020600780c */ /* 0x000fe20003f05270 */
[----:B------:R-:W-:Y:S02]  /*1aa0*/  VIADD R3, R2, 0x40 ;  /* 0x0000004002037836 */ /* 0x000fe40000000000 */
[----:B--2---:R4:W-:Y:S10]  /*1ab0*/  STG.E desc[UR16][R10.64+0x80], R13 ;  /* 0x0000800d0a007986 */ /* 0x0049f4000c101910 */
[----:B------:R-:W-:Y:S05]  /*1ac0*/  @!P0 BRA `(.L_x_38) ;  /* 0x00000000000c8947 */ /* 0x000fea0003800000 */
[----:B------:R-:W2:Y:S01]  /*1ad0*/  LDG.E R9, desc[UR16][R8.64+0x100] ;  /* 0x0001001008097981 */ /* 0x000ea2000c1e1900 */
[----:B------:R-:W-:-:S03]  /*1ae0*/  VIADD R3, R2, 0x60 ;  /* 0x0000006002037836 */ /* 0x000fc60000000000 */
[----:B--2---:R0:W-:Y:S04]  /*1af0*/  STG.E desc[UR16][R10.64+0x100], R9 ;  /* 0x000100090a007986 */ /* 0x0041e8000c101910 */
.L_x_38:
[----:B------:R-:W-:Y:S05]  /*1b00*/  BSYNC.RECONVERGENT B1 ;  /* 0x0000000000017941 */ /* 0x000fea0003800200 */
.L_x_37:
[----:B------:R-:W-:-:S13]  /*1b10*/  ISETP.GE.U32.AND P0, PT, R17, 0x60, PT ;  /* 0x000000601100780c */ /* 0x000fda0003f06070 */
[----:B------:R-:W-:Y:S05]  /*1b20*/  @!P0 BRA `(.L_x_27) ;  /* 0x0000000000408947 */ /* 0x000fea0003800000 */
.L_x_39:
[----:B012---:R-:W0:Y:S02]  /*1b30*/  LDC.64 R8, c[0x0][0x3d8] ;  /* 0x0000f600ff087b82 */ /* 0x007e240000000a00 */
[----:B0-----:R-:W-:-:S05]  /*1b40*/  IMAD.WIDE.U32 R8, R3, 0x4, R8 ;  /* 0x0000000403087825 */ /* 0x001fca00078e0008 */
[----:B---34-:R-:W2:Y:S01]  /*1b50*/  LDG.E R13, desc[UR16][R8.64] ;  /* 0x00000010080d7981 */ /* 0x018ea2000c1e1900 */
[----:B------:R-:W-:Y:S02]  /*1b60*/  IMAD.U32 R10, RZ, RZ, UR10 ;  /* 0x0000000aff0a7e24 */ /* 0x000fe4000f8e00ff */
[----:B------:R-:W-:Y:S02]  /*1b70*/  IMAD.U32 R11, RZ, RZ, UR11 ;  /* 0x0000000bff0b7e24 */ /* 0x000fe4000f8e00ff */
[----:B------:R-:W-:-:S05]  /*1b80*/  IMAD.WIDE.U32 R10, R3, 0x4, R10 ;  /* 0x00000004030a7825 */ /* 0x000fca00078e000a */
[----:B--2---:R0:W-:Y:S04]  /*1b90*/  STG.E desc[UR16][R10.64], R13 ;  /* 0x0000000d0a007986 */ /* 0x0041e8000c101910 */
[----:B------:R-:W2:Y:S04]  /*1ba0*/  LDG.E R15, desc[UR16][R8.64+0x80] ;  /* 0x00008010080f7981 */ /* 0x000ea8000c1e1900 */
[----:B--2---:R0:W-:Y:S04]  /*1bb0*/  STG.E desc[UR16][R10.64+0x80], R15 ;  /* 0x0000800f0a007986 */ /* 0x0041e8000c101910 */
[----:B------:R-:W2:Y:S04]  /*1bc0*/  LDG.E R19, desc[UR16][R8.64+0x100] ;  /* 0x0001001008137981 */ /* 0x000ea8000c1e1900 */
[----:B--2---:R0:W-:Y:S04]  /*1bd0*/  STG.E desc[UR16][R10.64+0x100], R19 ;  /* 0x000100130a007986 */ /* 0x0041e8000c101910 */
[----:B------:R-:W2:Y:S01]  /*1be0*/  LDG.E R21, desc[UR16][R8.64+0x180] ;  /* 0x0001801008157981 */ /* 0x000ea2000c1e1900 */
[----:B------:R-:W-:-:S05]  /*1bf0*/  VIADD R3, R3, 0x80 ;  /* 0x0000008003037836 */ /* 0x000fca0000000000 */
[----:B------:R-:W-:Y:S01]  /*1c00*/  ISETP.GT.AND P0, PT, R3, UR15, PT ;  /* 0x0000000f03007c0c */ /* 0x000fe2000bf04270 */
[----:B--2---:R0:W-:-:S12]  /*1c10*/  STG.E desc[UR16][R10.64+0x180], R21 ;  /* 0x000180150a007986 */ /* 0x0041d8000c101910 */
[----:B------:R-:W-:Y:S05]  /*1c20*/  @!P0 BRA `(.L_x_39) ;  /* 0xfffffffc00c08947 */ /* 0x000fea000383ffff */
.L_x_27:
[----:B------:R-:W-:Y:S05]  /*1c30*/  BSYNC.RECONVERGENT B0 ;  /* 0x0000000000007941 */ /* 0x000fea0003800200 */
.L_x_26:
[----:B------:R-:W5:Y:S02]  /*1c40*/  LDS R6, [R0] ;  /* 0x0000000000067984 */ /* 0x000f640000000800 */
[----:B-----5:R-:W-:-:S13]  /*1c50*/  ISETP.GE.AND P0, PT, R6, 0x1, PT ;  /* 0x000000010600780c */ /* 0x020fda0003f06270 */
[----:B------:R-:W-:Y:S05]  /*1c60*/  @!P0 BRA `(.L_x_40) ;  /* 0x00000004007c8947 */ /* 0x000fea0003800000 */
[----:B------:R-:W0:Y:S01]  /*1c70*/  LDCU.64 UR20, c[0x0][0x3d0] ;  /* 0x00007a00ff1477ac */ /* 0x000e220008000a00 */
[----:B------:R-:W0:Y:S01]  /*1c80*/  LDCU.64 UR24, c[0x0][0x3c8] ;  /* 0x00007900ff1877ac */ /* 0x000e220008000a00 */
[----:B------:R-:W0:Y:S02]  /*1c90*/  LDCU.64 UR18, c[0x0][0x3c0] ;  /* 0x00007800ff1277ac */ /* 0x000e240008000a00 */
.L_x_47:
[----:B012---:R-:W-:Y:S01]  /*1ca0*/  IMAD.IADD R9, R7, 0x1, -R2 ;  /* 0x0000000107097824 */ /* 0x007fe200078e0a02 */
[----:B------:R-:W-:Y:S04]  /*1cb0*/  BSSY.RECONVERGENT B0, `(.L_x_41) ;  /* 0x0000053000007945 */ /* 0x000fe80003800200 */
[----:B------:R-:W-:-:S13]  /*1cc0*/  ISETP.GE.AND P0, PT, R9, 0x1, PT ;  /* 0x000000010900780c */ /* 0x000fda0003f06270 */
[----:B------:R-:W-:Y:S05]  /*1cd0*/  @!P0 BRA `(.L_x_42) ;  /* 0x0000000400408947 */ /* 0x000fea0003800000 */
[----:B------:R-:W-:-:S05]  /*1ce0*/  HFMA2 R20, -RZ, RZ, 0, 4.76837158203125e-07 ;  /* 0x00000008ff147431 */ /* 0x000fca00000001ff */
[----:B------:R-:W-:-:S05]  /*1cf0*/  IMAD.WIDE.U32 R20, R9, R20, UR8 ;  /* 0x0000000809147e25 */ /* 0x000fca000f8e0014 */
[----:B------:R-:W2:Y:S01]  /*1d00*/  LDG.E R8, desc[UR16][R20.64] ;  /* 0x0000001014087981 */ /* 0x000ea2000c1e1900 */
[----:B---34-:R-:W-:-:S04]  /*1d10*/  IMAD.MOV.U32 R11, RZ, RZ, 0x4 ;  /* 0x00000004ff0b7424 */ /* 0x018fc800078e00ff */
[----:B--2---:R-:W-:-:S06]  /*1d20*/  IMAD.WIDE R10, R8, R11, UR6 ;  /* 0x00000006080a7e25 */ /* 0x004fcc000f8e020b */
[----:B------:R-:W2:Y:S02]  /*1d30*/  LDG.E R11, desc[UR16][R10.64] ;  /* 0x000000100a0b7981 */ /* 0x000ea4000c1e1900 */
[----:B--2---:R-:W-:-:S13]  /*1d40*/  ISETP.NE.AND P0, PT, R11, R6, PT ;  /* 0x000000060b00720c */ /* 0x004fda0003f05270 */
[----:B------:R-:W-:Y:S05]  /*1d50*/  @P0 BRA `(.L_x_42) ;  /* 0x0000000400200947 */ /* 0x000fea0003800000 */
[----:B------:R-:W2:Y:S01]  /*1d60*/  LDG.E R21, desc[UR16][R20.64+0x4] ;  /* 0x0000041014157981 */ /* 0x000ea2000c1e1900 */
[----:B------:R-:W-:Y:S01]  /*1d70*/  IMAD.SHL.U32 R12, R8, 0x4, RZ ;  /* 0x00000004080c7824 */ /* 0x000fe200078e00ff */
[----:B------:R-:W-:-:S04]  /*1d80*/  SHF.R.S32.HI R11, RZ, 0x1f, R8 ;  /* 0x0000001fff0b7819 */ /* 0x000fc80000011408 */
[----:B------:R-:W-:Y:S02]  /*1d90*/  SHF.L.U64.HI R10, R8, 0x2, R11 ;  /* 0x00000002080a7819 */ /* 0x000fe4000001020b */
[----:B------:R-:W-:-:S04]  /*1da0*/  IADD3 R18, P0, PT, R12, UR4, RZ ;  /* 0x000000040c127c10 */ /* 0x000fc8000ff1e0ff */
[----:B------:R-:W-:-:S05]  /*1db0*/  IADD3.X R19, PT, PT, R10, UR5, RZ, P0, !PT ;  /* 0x000000050a137c10 */ /* 0x000fca00087fe4ff */
[----:B------:R-:W3:Y:S01]  /*1dc0*/  LDG.E R3, desc[UR16][R18.64] ;  /* 0x0000001012037981 */ /* 0x000ee2000c1e1900 */
[----:B------:R-:W-:-:S04]  /*1dd0*/  IMAD.MOV.U32 R14, RZ, RZ, 0x4 ;  /* 0x00000004ff0e7424 */ /* 0x000fc800078e00ff */
[----:B--2---:R-:W-:-:S05]  /*1de0*/  IMAD.WIDE R14, R21, R14, UR4 ;  /* 0x00000004150e7e25 */ /* 0x004fca000f8e020e */
[----:B------:R-:W2:Y:S01]  /*1df0*/  LDG.E R0, desc[UR16][R14.64] ;  /* 0x000000100e007981 */ /* 0x000ea2000c1e1900 */
[----:B------:R-:W-:Y:S01]  /*1e00*/  BSSY.RECONVERGENT B1, `(.L_x_43) ;  /* 0x000000f000017945 */ /* 0x000fe20003800200 */
[----:B---3--:R-:W0:Y:S02]  /*1e10*/  MUFU.RCP R6, R3 ;  /* 0x0000000300067308 */ /* 0x008e240000001000 */
[----:B0-----:R-:W-:-:S04]  /*1e20*/  FFMA R7, -R3, R6, 1 ;  /* 0x3f80000003077423 */ /* 0x001fc80000000106 */
[----:B------:R-:W-:Y:S01]  /*1e30*/  FFMA R13, R6, R7, R6 ;  /* 0x00000007060d7223 */ /* 0x000fe20000000006 */
[----:B------:R-:W-:Y:S02]  /*1e40*/  IMAD.U32 R6, RZ, RZ, UR10 ;  /* 0x0000000aff067e24 */ /* 0x000fe4000f8e00ff */
[----:B------:R-:W-:Y:S02]  /*1e50*/  IMAD.U32 R7, RZ, RZ, UR11 ;  /* 0x0000000bff077e24 */ /* 0x000fe4000f8e00ff */
[----:B------:R-:W-:Y:S01]  /*1e60*/  IMAD.WIDE R6, R21, 0x4, R6 ;  /* 0x0000000415067825 */ /* 0x000fe200078e0206 */
[----:B--2---:R-:W0:Y:S03]  /*1e70*/  FCHK P0, R0, R3 ;  /* 0x0000000300007302 */ /* 0x004e260000000000 */
[----:B------:R-:W-:-:S04]  /*1e80*/  FFMA R16, R0, R13, RZ ;  /* 0x0000000d00107223 */ /* 0x000fc800000000ff */
[----:B------:R-:W-:-:S04]  /*1e90*/  FFMA R18, -R3, R16, R0 ;  /* 0x0000001003127223 */ /* 0x000fc80000000100 */
[----:B------:R-:W-:Y:S01]  /*1ea0*/  FFMA R16, R13, R18, R16 ;  /* 0x000000120d107223 */ /* 0x000fe20000000010 */
[----:B0-----:R-:W-:Y:S06]  /*1eb0*/  @!P0 BRA `(.L_x_44) ;  /* 0x00000000000c8947 */ /* 0x001fec0003800000 */
[----:B------:R-:W-:-:S07]  /*1ec0*/  MOV R14, 0x1ee0 ;  /* 0x00001ee0000e7802 */ /* 0x000fce0000000f00 */
[----:B------:R-:W-:Y:S05]  /*1ed0*/  CALL.REL.NOINC `($__internal_0_$__cuda_sm3x_div_rn_noftz_f32_slowpath) ;  /* 0x0000000000f47944 */ /* 0x000fea0003c00000 */
[----:B------:R-:W-:-:S07]  /*1ee0*/  MOV R16, R0 ;  /* 0x0000000000107202 */ /* 0x000fce0000000f00 */
.L_x_44:
[----:B------:R-:W-:Y:S05]  /*1ef0*/  BSYNC.RECONVERGENT B1 ;  /* 0x0000000000017941 */ /* 0x000fea0003800200 */
.L_x_43:
[----:B------:R-:W-:-:S04]  /*1f00*/  IADD3 R12, P0, PT, R12, UR10, RZ ;  /* 0x0000000a0c0c7c10 */ /* 0x000fc8000ff1e0ff */
[----:B------:R-:W-:-:S05]  /*1f10*/  IADD3.X R13, PT, PT, R10, UR11, RZ, P0, !PT ;  /* 0x0000000b0a0d7c10 */ /* 0x000fca00087fe4ff */
[----:B------:R-:W2:Y:S01]  /*1f20*/  LDG.E R0, desc[UR16][R12.64] ;  /* 0x000000100c007981 */ /* 0x000ea2000c1e1900 */
[----:B------:R-:W-:Y:S01]  /*1f30*/  F2F.F64.F32 R14, R16 ;  /* 0x00000010000e7310 */ /* 0x000fe20000201800 */
[----:B------:R-:W-:-:S05]  /*1f40*/  IADD3 R3, P0, PT, R8, UR22, RZ ;  /* 0x0000001608037c10 */ /* 0x000fca000ff1e0ff */
[----:B------:R-:W-:Y:S01]  /*1f50*/  IMAD.X R10, RZ, RZ, R11, P0 ;  /* 0x000000ffff0a7224 */ /* 0x000fe200000e060b */
[----:B------:R-:W-:-:S04]  /*1f60*/  LEA R20, P0, R3, UR24, 0x2 ;  /* 0x0000001803147c11 */ /* 0x000fc8000f8010ff */
[----:B------:R-:W-:Y:S01]  /*1f70*/  LEA.HI.X R21, R3, UR25, R10, 0x2, P0 ;  /* 0x0000001903157c11 */ /* 0x000fe200080f140a */
[----:B------:R-:W-:Y:S01]  /*1f80*/  IMAD.MOV.U32 R3, RZ, RZ, 0x1 ;  /* 0x00000001ff037424 */ /* 0x000fe200078e00ff */
[----:B--2---:R-:W0:Y:S02]  /*1f90*/  F2F.F64.F32 R18, R0 ;  /* 0x0000000000127310 */ /* 0x004e240000201800 */
[----:B0-----:R-:W-:-:S08]  /*1fa0*/  DADD R18, R18, 1 ;  /* 0x3ff0000012127429 */ /* 0x001fd00000000000 */
[----:B------:R-:W-:-:S10]  /*1fb0*/  DMUL R14, R14, R18 ;  /* 0x000000120e0e7228 */ /* 0x000fd40000000000 */
[----:B------:R-:W0:Y:S02]  /*1fc0*/  F2F.F32.F64 R15, R14 ;  /* 0x0000000e000f7310 */ /* 0x000e240000301000 */
[----:B0-----:R0:W-:Y:S04]  /*1fd0*/  REDG.E.ADD.F32.FTZ.RN.STRONG.GPU desc[UR16][R6.64], R15 ;  /* 0x0000000f060079a6 */ /* 0x0011e8000c12f310 */
[----:B------:R-:W2:Y:S01]  /*1fe0*/  ATOMG.E.EXCH.STRONG.GPU PT, R20, desc[UR16][R20.64], R3 ;  /* 0x80000003141479a8 */ /* 0x000ea2000c1ef110 */
[----:B------:R-:W-:Y:S01]  /*1ff0*/  IMAD.MOV.U32 R18, RZ, RZ, 0x8 ;  /* 0x00000008ff127424 */ /* 0x000fe200078e00ff */
[----:B------:R-:W-:Y:S01]  /*2000*/  BSSY.RECONVERGENT B1, `(.L_x_45) ;  /* 0x000000e000017945 */ /* 0x000fe20003800200 */
[----:B------:R-:W-:-:S04]  /*2010*/  VIADD R9, R9, 0xffffffff ;  /* 0xffffffff09097836 */ /* 0x000fc80000000000 */
[----:B------:R-:W-:Y:S01]  /*2020*/  IMAD.WIDE.U32 R18, R9, R18, UR8 ;  /* 0x0000000809127e25 */ /* 0x000fe2000f8e0012 */
[----:B--2---:R-:W-:-:S13]  /*2030*/  ISETP.NE.AND P0, PT, R20, RZ, PT ;  /* 0x000000ff1400720c */ /* 0x004fda0003f05270 */
[----:B0-----:R-:W-:Y:S05]  /*2040*/  @P0 BRA `(.L_x_46) ;  /* 0x0000000000240947 */ /* 0x001fea0003800000 */
[----:B------:R-:W-:Y:S01]  /*2050*/  UIMAD.WIDE.U32 UR12, UR14, 0x4, UR20 ;  /* 0x000000040e0c78a5 */ /* 0x000fe2000f8e0014 */
[----:B------:R-:W2:Y:S05]  /*2060*/  LDG.E R13, desc[UR16][R12.64] ;  /* 0x000000100c0d7981 */ /* 0x000eaa000c1e1900 */
[----:B------:R-:W-:Y:S01]  /*2070*/  IMAD.U32 R14, RZ, RZ, UR12 ;  /* 0x0000000cff0e7e24 */ /* 0x000fe2000f8e00ff */
[----:B------:R-:W-:-:S05]  /*2080*/  MOV R15, UR13 ;  /* 0x0000000d000f7c02 */ /* 0x000fca0008000f00 */
[----:B------:R-:W2:Y:S01]  /*2090*/  LDG.E R14, desc[UR16][R14.64] ;  /* 0x000000100e0e7981 */ /* 0x000ea2000c1e1900 */
[----:B------:R-:W-:-:S04]  /*20a0*/  LEA R6, P0, R8, UR18, 0x2 ;  /* 0x0000001208067c11 */ /* 0x000fc8000f8010ff */
[----:B------:R-:W-:Y:S01]  /*20b0*/  LEA.HI.X R7, R8, UR19, R11, 0x2, P0 ;  /* 0x0000001308077c11 */ /* 0x000fe200080f140b */
[----:B--2---:R-:W-:-:S05]  /*20c0*/  FMUL R3, R14, R13 ;  /* 0x0000000d0e037220 */ /* 0x004fca0000400000 */
[----:B------:R0:W-:Y:S03]  /*20d0*/  REDG.E.ADD.F32.FTZ.RN.STRONG.GPU desc[UR16][R6.64], R3 ;  /* 0x00000003060079a6 */ /* 0x0001e6000c12f310 */
.L_x_46:
[----:B------:R-:W-:Y:S05]  /*20e0*/  BSYNC.RECONVERGENT B1 ;  /* 0x0000000000017941 */ /* 0x000fea0003800200 */
.L_x_45:
[----:B0-----:R-:W2:Y:S01]  /*20f0*/  LDG.E R6, desc[UR16][R18.64] ;  /* 0x0000001012067981 */ /* 0x001ea2000c1e1900 */
[----:B------:R-:W-:Y:S01]  /*2100*/  IMAD.MOV.U32 R7, RZ, RZ, 0x4 ;  /* 0x00000004ff077424 */ /* 0x000fe200078e00ff */
[----:B------:R-:W0:Y:S01]  /*2110*/  S2UR UR13, SR_CgaCtaId ;  /* 0x00000000000d79c3 */ /* 0x000e220000008800 */
[----:B------:R-:W-:Y:S02]  /*2120*/  UMOV UR12, 0x400 ;  /* 0x00000400000c7882 */ /* 0x000fe40000000000 */
[----:B0-----:R-:W-:-:S09]  /*2130*/  ULEA UR12, UR13, UR12, 0x18 ;  /* 0x0000000c0d0c7291 */ /* 0x001fd2000f8ec0ff */
[----:B------:R-:W0:Y:S01]  /*2140*/  LDS R0, [UR12] ;  /* 0x0000000cff007984 */ /* 0x000e220008000800 */
[----:B--2---:R-:W-:-:S06]  /*2150*/  IMAD.WIDE R6, R6, R7, UR6 ;  /* 0x0000000606067e25 */ /* 0x004fcc000f8e0207 */
[----:B------:R-:W2:Y:S01]  /*2160*/  LDG.E R6, desc[UR16][R6.64] ;  /* 0x0000001006067981 */ /* 0x000ea2000c1e1900 */
[----:B0-----:R-:W-:-:S05]  /*2170*/  VIADD R3, R0, 0xffffffff ;  /* 0xffffffff00037836 */ /* 0x001fca0000000000 */
[----:B--2---:R-:W-:-:S04]  /*2180*/  ISETP.NE.AND P0, PT, R6, R3, PT ;  /* 0x000000030600720c */ /* 0x004fc80003f05270 */
[----:B------:R-:W-:-:S04]  /*2190*/  ISETP.NE.AND P0, PT, R2, 0x1f, P0 ;  /* 0x0000001f0200780c */ /* 0x000fc80000705270 */
[----:B------:R-:W-:-:S09]  /*21a0*/  ISETP.NE.AND P1, PT, R6, R3, !P0 ;  /* 0x000000030600720c */ /* 0x000fd20004725270 */
[----:B------:R-:W-:-:S04]  /*21b0*/  @!P0 IMAD.MOV.U32 R8, RZ, RZ, R3 ;  /* 0x000000ffff088224 */ /* 0x000fc800078e0003 */
[----:B------:R-:W-:-:S05]  /*21c0*/  @P1 IMAD.MOV R8, RZ, RZ, R0 ;  /* 0x000000ffff081224 */ /* 0x000fca00078e0200 */
[----:B------:R0:W-:Y:S02]  /*21d0*/  @!P0 STS.64 [UR12], R8 ;  /* 0x00000008ff008988 */ /* 0x0001e40008000a0c */
.L_x_42:
[----:B------:R-:W-:Y:S05]  /*21e0*/  BSYNC.RECONVERGENT B0 ;  /* 0x0000000000007941 */ /* 0x000fea0003800200 */
.L_x_41:
[----:B------:R-:W1:Y:S08]  /*21f0*/  S2UR UR13, SR_CgaCtaId ;  /* 0x00000000000d79c3 */ /* 0x000e700000008800 */
[----:B------:R-:W-:Y:S06]  /*2200*/  BAR.SYNC.DEFER_BLOCKING 0x0 ;  /* 0x0000000000007b1d */ /* 0x000fec0000010000 */
[----:B------:R-:W-:-:S02]  /*2210*/  UMOV UR12, 0x400 ;  /* 0x00000400000c7882 */ /* 0x000fc40000000000 */
[----:B-1----:R-:W-:-:S09]  /*2220*/  ULEA UR12, UR13, UR12, 0x18 ;  /* 0x0000000c0d0c7291 */ /* 0x002fd2000f8ec0ff */
[----:B------:R-:W1:Y:S02]  /*2230*/  LDS.64 R6, [UR12] ;  /* 0x0000000cff067984 */ /* 0x000e640008000a00 */
[----:B-1----:R-:W-:-:S13]  /*2240*/  ISETP.GT.AND P0, PT, R6, RZ, PT ;  /* 0x000000ff0600720c */ /* 0x002fda0003f04270 */
[----:B------:R-:W-:Y:S05]  /*2250*/  @P0 BRA `(.L_x_47) ;  /* 0xfffffff800900947 */ /* 0x000fea000383ffff */
.L_x_40:
[----:B------:R-:W5:Y:S01]  /*2260*/  LDCU UR12, c[0x0][0x380] ;  /* 0x00007000ff0c77ac */ /* 0x000f620008000800 */
[----:B------:R-:W-:-:S04]  /*2270*/  UIADD3 UR14, UPT, UPT, UR14, 0x400, URZ ;  /* 0x000004000e0e7890 */ /* 0x000fc8000fffe0ff */
[----:B-----5:R-:W-:-:S09]  /*2280*/  UISETP.GT.AND UP0, UPT, UR14, UR12, UPT ;  /* 0x0000000c0e00728c */ /* 0x020fd2000bf04270 */
[----:B------:R-:W-:Y:S05]  /*2290*/  BRA.U !UP0, `(.L_x_48) ;  /* 0xffffffdd08d07547 */ /* 0x000fea000b83ffff */
[----:B------:R-:W-:Y:S05]  /*22a0*/  EXIT ;  /* 0x000000000000794d */ /* 0x000fea0003800000 */
        .weak           $__internal_0_$__cuda_sm3x_div_rn_noftz_f32_slowpath
        .type           $__internal_0_$__cuda_sm3x_div_rn_noftz_f32_slowpath,@function
        .size           $__internal_0_$__cuda_sm3x_div_rn_noftz_f32_slowpath,(.L_x_61 - $__internal_0_$__cuda_sm3x_div_rn_noftz_f32_slowpath)
$__internal_0_$__cuda_sm3x_div_rn_noftz_f32_slowpath:
[--C-:B------:R-:W-:Y:S01]  /*22b0*/  SHF.R.U32.HI R13, RZ, 0x17, R3.reuse ;  /* 0x00000017ff0d7819 */ /* 0x100fe20000011603 */
[----:B------:R-:W-:Y:S01]  /*22c0*/  BSSY.RECONVERGENT B2, `(.L_x_49) ;  /* 0x0000064000027945 */ /* 0x000fe20003800200 */
[--C-:B------:R-:W-:Y:S01]  /*22d0*/  SHF.R.U32.HI R15, RZ, 0x17, R0.reuse ;  /* 0x00000017ff0f7819 */ /* 0x100fe20000011600 */
[----:B------:R-:W-:Y:S01]  /*22e0*/  IMAD.MOV.U32 R16, RZ, RZ, R0 ;  /* 0x000000ffff107224 */ /* 0x000fe200078e0000 */
[----:B------:R-:W-:Y:S01]  /*22f0*/  LOP3.LUT R13, R13, 0xff, RZ, 0xc0, !PT ;  /* 0x000000ff0d0d7812 */ /* 0x000fe200078ec0ff */
[----:B------:R-:W-:Y:S01]  /*2300*/  IMAD.MOV.U32 R19, RZ, RZ, R3 ;  /* 0x000000ffff137224 */ /* 0x000fe200078e0003 */
[----:B------:R-:W-:-:S03]  /*2310*/  LOP3.LUT R18, R15, 0xff, RZ, 0xc0, !PT ;  /* 0x000000ff0f127812 */ /* 0x000fc600078ec0ff */
[----:B------:R-:W-:Y:S01]  /*2320*/  VIADD R21, R13, 0xffffffff ;  /* 0xffffffff0d157836 */ /* 0x000fe20000000000 */
[----:B------:R-:W-:-:S04]  /*2330*/  IADD3 R20, PT, PT, R18, -0x1, RZ ;  /* 0xffffffff12147810 */ /* 0x000fc80007ffe0ff */
[----:B------:R-:W-:-:S04]  /*2340*/  ISETP.GT.U32.AND P0, PT, R21, 0xfd, PT ;  /* 0x000000fd1500780c */ /* 0x000fc80003f04070 */
[----:B------:R-:W-:-:S13]  /*2350*/  ISETP.GT.U32.OR P0, PT, R20, 0xfd, P0 ;  /* 0x000000fd1400780c */ /* 0x000fda0000704470 */
[----:B------:R-:W-:Y:S01]  /*2360*/  @!P0 IMAD.MOV.U32 R15, RZ, RZ, RZ ;  /* 0x000000ffff0f8224 */ /* 0x000fe200078e00ff */
[----:B------:R-:W-:Y:S06]  /*2370*/  @!P0 BRA `(.L_x_50) ;  /* 0x00000000005c8947 */ /* 0x000fec0003800000 */
[----:B------:R-:W-:Y:S02]  /*2380*/  FSETP.GTU.FTZ.AND P0, PT, |R0|, +INF , PT ;  /* 0x7f8000000000780b */ /* 0x000fe40003f1c200 */
[----:B------:R-:W-:-:S04]  /*2390*/  FSETP.GTU.FTZ.AND P1, PT, |R3|, +INF , PT ;  /* 0x7f8000000300780b */ /* 0x000fc80003f3c200 */
[----:B------:R-:W-:-:S13]  /*23a0*/  PLOP3.LUT P0, PT, P0, P1, PT, 0xf8, 0x8f ;  /* 0x00000000008f781c */ /* 0x000fda0000703f70 */
[----:B------:R-:W-:Y:S05]  /*23b0*/  @P0 BRA `(.L_x_51) ;  /* 0x00000004004c0947 */ /* 0x000fea0003800000 */
[----:B------:R-:W-:-:S13]  /*23c0*/  LOP3.LUT P0, RZ, R19, 0x7fffffff, R16, 0xc8, !PT ;  /* 0x7fffffff13ff7812 */ /* 0x000fda000780c810 */
[----:B------:R-:W-:Y:S05]  /*23d0*/  @!P0 BRA `(.L_x_52) ;  /* 0x00000004003c8947 */ /* 0x000fea0003800000 */
[C---:B------:R-:W-:Y:S02]  /*23e0*/  FSETP.NEU.FTZ.AND P1, PT, |R0|.reuse, +INF , PT ;  /* 0x7f8000000000780b */ /* 0x040fe40003f3d200 */
[----:B------:R-:W-:Y:S02]  /*23f0*/  FSETP.NEU.FTZ.AND P2, PT, |R3|, +INF , PT ;  /* 0x7f8000000300780b */ /* 0x000fe40003f5d200 */
[----:B------:R-:W-:-:S11]  /*2400*/  FSETP.NEU.FTZ.AND P0, PT, |R0|, +INF , PT ;  /* 0x7f8000000000780b */ /* 0x000fd60003f1d200 */
[----:B------:R-:W-:Y:S05]  /*2410*/  @!P2 BRA !P1, `(.L_x_52) ;  /* 0x00000004002ca947 */ /* 0x000fea0004800000 */
[----:B------:R-:W-:-:S04]  /*2420*/  LOP3.LUT P1, RZ, R16, 0x7fffffff, RZ, 0xc0, !PT ;  /* 0x7fffffff10ff7812 */ /* 0x000fc8000782c0ff */
[----:B------:R-:W-:-:S13]  /*2430*/  PLOP3.LUT P1, PT, P2, P1, PT, 0x2f, 0xf2 ;  /* 0x0000000000f2781c */ /* 0x000fda0001722577 */
[----:B------:R-:W-:Y:S05]  /*2440*/  @P1 BRA `(.L_x_53) ;  /* 0x0000000400181947 */ /* 0x000fea0003800000 */
[----:B------:R-:W-:-:S04]  /*2450*/  LOP3.LUT P1, RZ, R19, 0x7fffffff, RZ, 0xc0, !PT ;  /* 0x7fffffff13ff7812 */ /* 0x000fc8000782c0ff */
[----:B------:R-:W-:-:S13]  /*2460*/  PLOP3.LUT P0, PT, P0, P1, PT, 0x2f, 0xf2 ;  /* 0x0000000000f2781c */ /* 0x000fda0000702577 */
[----:B------:R-:W-:Y:S05]  /*2470*/  @P0 BRA `(.L_x_54) ;  /* 0x0000000400000947 */ /* 0x000fea0003800000 */
[----:B------:R-:W-:Y:S02]  /*2480*/  ISETP.GE.AND P0, PT, R20, RZ, PT ;  /* 0x000000ff1400720c */ /* 0x000fe40003f06270 */
[----:B------:R-:W-:-:S11]  /*2490*/  ISETP.GE.AND P1, PT, R21, RZ, PT ;  /* 0x000000ff1500720c */ /* 0x000fd60003f26270 */
[----:B------:R-:W-:Y:S02]  /*24a0*/  @P0 IMAD.MOV.U32 R15, RZ, RZ, RZ ;  /* 0x000000ffff0f0224 */ /* 0x000fe400078e00ff */
[----:B------:R-:W-:Y:S01]  /*24b0*/  @!P0 FFMA R16, R0, 1.84467440737095516160e+19, RZ ;  /* 0x5f80000000108823 */ /* 0x000fe200000000ff */
[----:B------:R-:W-:Y:S02]  /*24c0*/  @!P0 IMAD.MOV.U32 R15, RZ, RZ, -0x40 ;  /* 0xffffffc0ff0f8424 */ /* 0x000fe400078e00ff */
[----:B------:R-:W-:-:S03]  /*24d0*/  @!P1 FFMA R19, R3, 1.84467440737095516160e+19, RZ ;  /* 0x5f80000003139823 */ /* 0x000fc600000000ff */
[----:B------:R-:W-:-:S07]  /*24e0*/  @!P1 IADD3 R15, PT, PT, R15, 0x40, RZ ;  /* 0x000000400f0f9810 */ /* 0x000fce0007ffe0ff */
.L_x_50:
[----:B------:R-:W-:Y:S01]  /*24f0*/  LEA R0, R13, 0xc0800000, 0x17 ;  /* 0xc08000000d007811 */ /* 0x000fe200078eb8ff */
[----:B------:R-:W-:Y:S01]  /*2500*/  VIADD R18, R18, 0xffffff81 ;  /* 0xffffff8112127836 */ /* 0x000fe20000000000 */
[----:B------:R-:W-:Y:S03]  /*2510*/  BSSY.RECONVERGENT B3, `(.L_x_55) ;  /* 0x0000035000037945 */ /* 0x000fe60003800200 */
[----:B------:R-:W-:Y:S02]  /*2520*/  IMAD.IADD R19, R19, 0x1, -R0 ;  /* 0x0000000113137824 */ /* 0x000fe400078e0a00 */
[C---:B------:R-:W-:Y:S01]  /*2530*/  IMAD R0, R18.reuse, -0x800000, R16 ;  /* 0xff80000012007824 */ /* 0x040fe200078e0210 */
[----:B------:R-:W-:Y:S01]  /*2540*/  IADD3 R18, PT, PT, R18, 0x7f, -R13 ;  /* 0x0000007f12127810 */ /* 0x000fe20007ffe80d */
[----:B------:R-:W0:Y:S01]  /*2550*/  MUFU.RCP R3, R19 ;  /* 0x0000001300037308 */ /* 0x000e220000001000 */
[----:B------:R-:W-:-:S03]  /*2560*/  FADD.FTZ R21, -R19, -RZ ;  /* 0x800000ff13157221 */ /* 0x000fc60000010100 */
[----:B------:R-:W-:Y:S02]  /*2570*/  IMAD.IADD R18, R18, 0x1, R15 ;  /* 0x0000000112127824 */ /* 0x000fe400078e020f */
[----:B0-----:R-:W-:-:S04]  /*2580*/  FFMA R20, R3, R21, 1 ;  /* 0x3f80000003147423 */ /* 0x001fc80000000015 */
[----:B------:R-:W-:-:S04]  /*2590*/  FFMA R3, R3, R20, R3 ;  /* 0x0000001403037223 */ /* 0x000fc80000000003 */
[----:B------:R-:W-:-:S04]  /*25a0*/  FFMA R16, R0, R3, RZ ;  /* 0x0000000300107223 */ /* 0x000fc800000000ff */
[----:B------:R-:W-:-:S04]  /*25b0*/  FFMA R20, R21, R16, R0 ;  /* 0x0000001015147223 */ /* 0x000fc80000000000 */
[----:B------:R-:W-:-:S04]  /*25c0*/  FFMA R16, R3, R20, R16 ;  /* 0x0000001403107223 */ /* 0x000fc80000000010 */
[----:B------:R-:W-:-:S04]  /*25d0*/  FFMA R21, R21, R16, R0 ;  /* 0x0000001015157223 */ /* 0x000fc80000000000 */
[----:B------:R-:W-:-:S05]  /*25e0*/  FFMA R0, R3, R21, R16 ;  /* 0x0000001503007223 */ /* 0x000fca0000000010 */
[----:B------:R-:W-:-:S04]  /*25f0*/  SHF.R.U32.HI R13, RZ, 0x17, R0 ;  /* 0x00000017ff0d7819 */ /* 0x000fc80000011600 */
[----:B------:R-:W-:-:S05]  /*2600*/  LOP3.LUT R13, R13, 0xff, RZ, 0xc0, !PT ;  /* 0x000000ff0d0d7812 */ /* 0x000fca00078ec0ff */
[----:B------:R-:W-:-:S04]  /*2610*/  IMAD.IADD R19, R13, 0x1, R18 ;  /* 0x000000010d137824 */ /* 0x000fc800078e0212 */
[----:B------:R-:W-:-:S05]  /*2620*/  VIADD R13, R19, 0xffffffff ;  /* 0xffffffff130d7836 */ /* 0x000fca0000000000 */
[----:B------:R-:W-:-:S13]  /*2630*/  ISETP.GE.U32.AND P0, PT, R13, 0xfe, PT ;  /* 0x000000fe0d00780c */ /* 0x000fda0003f06070 */
[----:B------:R-:W-:Y:S05]  /*2640*/  @!P0 BRA `(.L_x_56) ;  /* 0x0000000000808947 */ /* 0x000fea0003800000 */
[----:B------:R-:W-:-:S13]  /*2650*/  ISETP.GT.AND P0, PT, R19, 0xfe, PT ;  /* 0x000000fe1300780c */ /* 0x000fda0003f04270 */
[----:B------:R-:W-:Y:S05]  /*2660*/  @P0 BRA `(.L_x_57) ;  /* 0x00000000006c0947 */ /* 0x000fea0003800000 */
[----:B------:R-:W-:-:S13]  /*2670*/  ISETP.GE.AND P0, PT, R19, 0x1, PT ;  /* 0x000000011300780c */ /* 0x000fda0003f06270 */
[----:B------:R-:W-:Y:S05]  /*2680*/  @P0 BRA `(.L_x_58) ;  /* 0x0000000000740947 */ /* 0x000fea0003800000 */
[----:B------:R-:W-:Y:S02]  /*2690*/  ISETP.GE.AND P0, PT, R19, -0x18, PT ;  /* 0xffffffe81300780c */ /* 0x000fe40003f06270 */
[----:B------:R-:W-:-:S11]  /*26a0*/  LOP3.LUT R0, R0, 0x80000000, RZ, 0xc0, !PT ;  /* 0x8000000000007812 */ /* 0x000fd600078ec0ff */
[----:B------:R-:W-:Y:S05]  /*26b0*/  @!P0 BRA `(.L_x_58) ;  /* 0x0000000000688947 */ /* 0x000fea0003800000 */
[-CC-:B------:R-:W-:Y:S01]  /*26c0*/  FFMA.RZ R13, R3, R21.reuse, R16.reuse ;  /* 0x00000015030d7223 */ /* 0x180fe2000000c010 */
[C---:B------:R-:W-:Y:S02]  /*26d0*/  IADD3 R18, PT, PT, R19.reuse, 0x20, RZ ;  /* 0x0000002013127810 */ /* 0x040fe40007ffe0ff */
[----:B------:R-:W-:Y:S02]  /*26e0*/  ISETP.NE.AND P2, PT, R19, RZ, PT ;  /* 0x000000ff1300720c */ /* 0x000fe40003f45270 */
[----:B------:R-:W-:Y:S01]  /*26f0*/  LOP3.LUT R15, R13, 0x7fffff, RZ, 0xc0, !PT ;  /* 0x007fffff0d0f7812 */ /* 0x000fe200078ec0ff */
[CCC-:B------:R-:W-:Y:S01]  /*2700*/  FFMA.RP R13, R3.reuse, R21.reuse, R16.reuse ;  /* 0x00000015030d7223 */ /* 0x1c0fe20000008010 */
[----:B------:R-:W-:Y:S01]  /*2710*/  FFMA.RM R16, R3, R21, R16 ;  /* 0x0000001503107223 */ /* 0x000fe20000004010 */
[----:B------:R-:W-:Y:S01]  /*2720*/  IMAD.MOV R3, RZ, RZ, -R19 ;  /* 0x000000ffff037224 */ /* 0x000fe200078e0a13 */
[----:B------:R-:W-:Y:S02]  /*2730*/  LOP3.LUT R15, R15, 0x800000, RZ, 0xfc, !PT ;  /* 0x008000000f0f7812 */ /* 0x000fe400078efcff */
[----:B------:R-:W-:-:S02]  /*2740*/  ISETP.NE.AND P1, PT, R19, RZ, PT ;  /* 0x000000ff1300720c */ /* 0x000fc40003f25270 */
[----:B------:R-:W-:Y:S02]  /*2750*/  SHF.L.U32 R18, R15, R18, RZ ;  /* 0x000000120f127219 */ /* 0x000fe400000006ff */
[----:B------:R-:W-:Y:S02]  /*2760*/  FSETP.NEU.FTZ.AND P0, PT, R13, R16, PT ;  /* 0x000000100d00720b */ /* 0x000fe40003f1d000 */
[----:B------:R-:W-:Y:S02]  /*2770*/  SEL R16, R3, RZ, P2 ;  /* 0x000000ff03107207 */ /* 0x000fe40001000000 */
[----:B------:R-:W-:Y:S02]  /*2780*/  ISETP.NE.AND P1, PT, R18, RZ, P1 ;  /* 0x000000ff1200720c */ /* 0x000fe40000f25270 */
[----:B------:R-:W-:Y:S02]  /*2790*/  SHF.R.U32.HI R16, RZ, R16, R15 ;  /* 0x00000010ff107219 */ /* 0x000fe4000001160f */
[----:B------:R-:W-:-:S02]  /*27a0*/  PLOP3.LUT P0, PT, P0, P1, PT, 0xf8, 0x8f ;  /* 0x00000000008f781c */ /* 0x000fc40000703f70 */
[----:B------:R-:W-:Y:S02]  /*27b0*/  SHF.R.U32.HI R18, RZ, 0x1, R16 ;  /* 0x00000001ff127819 */ /* 0x000fe40000011610 */
[----:B------:R-:W-:-:S04]  /*27c0*/  SEL R3, RZ, 0x1, !P0 ;  /* 0x00000001ff037807 */ /* 0x000fc80004000000 */
[----:B------:R-:W-:-:S04]  /*27d0*/  LOP3.LUT R3, R3, 0x1, R18, 0xf8, !PT ;  /* 0x0000000103037812 */ /* 0x000fc800078ef812 */
[----:B------:R-:W-:-:S05]  /*27e0*/  LOP3.LUT R3, R3, R16, RZ, 0xc0, !PT ;  /* 0x0000001003037212 */ /* 0x000fca00078ec0ff */
[----:B------:R-:W-:-:S05]  /*27f0*/  IMAD.IADD R3, R18, 0x1, R3 ;  /* 0x0000000112037824 */ /* 0x000fca00078e0203 */
[----:B------:R-:W-:Y:S01]  /*2800*/  LOP3.LUT R0, R3, R0, RZ, 0xfc, !PT ;  /* 0x0000000003007212 */ /* 0x000fe200078efcff */
[----:B------:R-:W-:Y:S06]  /*2810*/  BRA `(.L_x_58) ;  /* 0x0000000000107947 */ /* 0x000fec0003800000 */
.L_x_57:
[----:B------:R-:W-:-:S04]  /*2820*/  LOP3.LUT R0, R0, 0x80000000, RZ, 0xc0, !PT ;  /* 0x8000000000007812 */ /* 0x000fc800078ec0ff */
[----:B------:R-:W-:Y:S01]  /*2830*/  LOP3.LUT R0, R0, 0x7f800000, RZ, 0xfc, !PT ;  /* 0x7f80000000007812 */ /* 0x000fe200078efcff */
[----:B------:R-:W-:Y:S06]  /*2840*/  BRA `(.L_x_58) ;  /* 0x0000000000047947 */ /* 0x000fec0003800000 */
.L_x_56:
[----:B------:R-:W-:-:S07]  /*2850*/  IMAD R0, R18, 0x800000, R0 ;  /* 0x0080000012007824 */ /* 0x000fce00078e0200 */
.L_x_58:
[----:B------:R-:W-:Y:S05]  /*2860*/  BSYNC.RECONVERGENT B3 ;  /* 0x0000000000037941 */ /* 0x000fea0003800200 */
.L_x_55:
[----:B------:R-:W-:Y:S05]  /*2870*/  BRA `(.L_x_59) ;  /* 0x0000000000207947 */ /* 0x000fea0003800000 */
.L_x_54:
[----:B------:R-:W-:-:S04]  /*2880*/  LOP3.LUT R0, R19, 0x80000000, R16, 0x48, !PT ;  /* 0x8000000013007812 */ /* 0x000fc800078e4810 */
[----:B------:R-:W-:Y:S01]  /*2890*/  LOP3.LUT R0, R0, 0x7f800000, RZ, 0xfc, !PT ;  /* 0x7f80000000007812 */ /* 0x000fe200078efcff */
[----:B------:R-:W-:Y:S06]  /*28a0*/  BRA `(.L_x_59) ;  /* 0x0000000000147947 */ /* 0x000fec0003800000 */
.L_x_53:
[----:B------:R-:W-:Y:S01]  /*28b0*/  LOP3.LUT R0, R19, 0x80000000, R16, 0x48, !PT ;  /* 0x8000000013007812 */ /* 0x000fe200078e4810 */
[----:B------:R-:W-:Y:S06]  /*28c0*/  BRA `(.L_x_59) ;  /* 0x00000000000c7947 */ /* 0x000fec0003800000 */
.L_x_52:
[----:B------:R-:W0:Y:S01]  /*28d0*/  MUFU.RSQ R0, -QNAN ;  /* 0xffc0000000007908 */ /* 0x000e220000001400 */
[----:B------:R-:W-:Y:S05]  /*28e0*/  BRA `(.L_x_59) ;  /* 0x0000000000047947 */ /* 0x000fea0003800000 */
.L_x_51:
[----:B------:R-:W-:-:S07]  /*28f0*/  FADD.FTZ R0, R0, R3 ;  /* 0x0000000300007221 */ /* 0x000fce0000010000 */
.L_x_59:
[----:B------:R-:W-:Y:S05]  /*2900*/  BSYNC.RECONVERGENT B2 ;  /* 0x0000000000027941 */ /* 0x000fea0003800200 */
.L_x_49:
[----:B------:R-:W-:-:S04]  /*2910*/  IMAD.MOV.U32 R15, RZ, RZ, 0x0 ;  /* 0x00000000ff0f7424 */ /* 0x000fc800078e00ff */
[----:B0-----:R-:W-:Y:S05]  /*2920*/  RET.REL.NODEC R14 `(_Z7brandesiiPiS_S_S_PfS0_P4nodeS0_S_S0_S0_) ;  /* 0xffffffd40eb47950 */ /* 0x001fea0003c3ffff */
.L_x_60:
[----:B------:R-:W-:-:S00]  /*2930*/  BRA `(.L_x_60) ;  /* 0xfffffffc00fc7947 */ /* 0x000fc0000383ffff */
[----:B------:R-:W-:-:S00]  /*2940*/  NOP ;  /* 0x0000000000007918 */ /* 0x000fc00000000000 */
        /* <DEDUP_REMOVED lines=11> */
.L_x_61:


//--------------------- .nv.shared._Z7brandesiiPiS_S_S_PfS0_P4nodeS0_S_S0_S0_ --------------------------
	.section	.nv.shared._Z7brandesiiPiS_S_S_PfS0_P4nodeS0_S_S0_S0_,"aw",@nobits
	.sectionflags	@""
	.align	4
.nv.shared._Z7brandesiiPiS_S_S_PfS0_P4nodeS0_S_S0_S0_:
	.zero		1032


//--------------------- .nv.shared.reserved.0     --------------------------
	.section	.nv.shared.reserved.0,"aw",@nobits
	.weak		__nv_reservedSMEM_offset_0_alias
	.size		__nv_reservedSMEM_offset_0_alias, 0, 64
	.other		__nv_reservedSMEM_offset_0_alias,@"STO_CUDA_RESERVED_SHARED STV_DEFAULT"
__nv_reservedSMEM_offset_0_alias:
	.zero		0
	.zero		64


//--------------------- .nv.constant0._Z7brandesiiPiS_S_S_PfS0_P4nodeS0_S_S0_S0_ --------------------------
	.section	.nv.constant0._Z7brandesiiPiS_S_S_PfS0_P4nodeS0_S_S0_S0_,"a",@progbits
	.sectionflags	@""
	.align	4
.nv.constant0._Z7brandesiiPiS_S_S_PfS0_P4nodeS0_S_S0_S0_:
	.zero		992


//--------------------- SYMBOLS --------------------------

	.type		.nv.reservedSmem.offset0,@object
	.size		.nv.reservedSmem.offset0,0x4
	.type		.nv.reservedSmem.cap,@object
	.size		.nv.reservedSmem.cap,0x4
